def matmul_kernel(
    a_ptr,
    b_ptr,
    c_ptr,
    M,
    N,
    K,
    stride_am,
    stride_ak,
    stride_bk,
    stride_bn,
    stride_cm,
    stride_cn,
    BLOCK_M: tl.constexpr,
    BLOCK_N: tl.constexpr,
    BLOCK_K: tl.constexpr,
    GROUP_M: tl.constexpr,
):
    pid = tl.program_id(axis=0)
    num_pid_m = tl.cdiv(M, BLOCK_M)
    num_pid_n = tl.cdiv(N, BLOCK_N)
    num_pid_in_group = GROUP_M * num_pid_n
    group_id = pid // num_pid_in_group
    first_pid_m = group_id * GROUP_M
    group_size_m = min(num_pid_m - first_pid_m, GROUP_M)
    pid_m = first_pid_m + ((pid % num_pid_in_group) % group_size_m)
    pid_n = (pid % num_pid_in_group) // group_size_m

    offs_am = (pid_m * BLOCK_M + tl.arange(0, BLOCK_M)) % M
    offs_bn = (pid_n * BLOCK_N + tl.arange(0, BLOCK_N)) % N
    offs_k = tl.arange(0, BLOCK_K)
    a_ptrs = a_ptr + offs_am[:, None] * stride_am + offs_k[None, :] * stride_ak
    b_ptrs = b_ptr + offs_k[:, None] * stride_bk + offs_bn[None, :] * stride_bn

    acc = tl.zeros((BLOCK_M, BLOCK_N), dtype=tl.float32)
    for kk in range(0, tl.cdiv(K, BLOCK_K)):
        a = tl.load(a_ptrs, mask=offs_k[None, :] < K - kk * BLOCK_K, other=0.0)
        b = tl.load(b_ptrs, mask=offs_k[:, None] < K - kk * BLOCK_K, other=0.0)
        acc = tl.dot(a, b, acc)
        a_ptrs += BLOCK_K * stride_ak
        b_ptrs += BLOCK_K * stride_bk

    c = acc.to(c_ptr.dtype.element_ty)
    offs_cm = pid_m * BLOCK_M + tl.arange(0, BLOCK_M)
    offs_cn = pid_n * BLOCK_N + tl.arange(0, BLOCK_N)
    c_ptrs = c_ptr + offs_cm[:, None] * stride_cm + offs_cn[None, :] * stride_cn
    mask = (offs_cm[:, None] < M) & (offs_cn[None, :] < N)
    tl.store(c_ptrs, c, mask=mask)

# config = {"BLOCK_K": 64, "BLOCK_M": 32, "BLOCK_N": 32, "GROUP_M": 8, "arch": "sm_100", "dtype": "fp8e4m3", "num_ctas": 1, "num_stages": 2, "num_warps": 2}
# arch = sm_100


// ===== COMPILED SASS (sm_100a) =====

	.target	sm_100a

	.elftype	@"ET_EXEC"


//--------------------- .note.nv.tkinfo           --------------------------
	.section	.note.nv.tkinfo,"",@"SHT_NOTE"
	.sectionflags	@"SHF_NOTE_NV_TKINFO"
	.tkinfo
        /*0018*/ 	.word	0x00000081
        /*0030*/ 	.string	""
        /*0030*/ 	.string	"ptxas-blackwell"
        /*0030*/ 	.string	"Cuda compilation tools, release 12.9, V12.9.86"
        /*0030*/ 	.string	"Build cuda_12.9.r12.9/compiler.36037853_0"
        /*0030*/ 	.string	"-v  -suppress-debug-info  -lineinfo  -arch sm_100a "



//--------------------- .note.nv.cuver            --------------------------
	.section	.note.nv.cuver,"",@"SHT_NOTE"
	.sectionflags	@"SHF_NOTE_NV_CUVER"
        /*0018*/ 	.short	0x0001
        /*001a*/ 	.short	0x0064
        /*001c*/ 	.short	0x0001
        /*001e*/ 	.short	0x0000
        /*0020*/ 	.short	0x0001
        /*0022*/ 	.short	0x0000


//--------------------- .nv.info                  --------------------------
	.section	.nv.info,"",@"SHT_CUDA_INFO"
	.align	4


	//----- nvinfo : EIATTR_REGCOUNT
	.align		4
        /*0000*/ 	.byte	0x04, 0x2f
        /*0002*/ 	.short	(.L_1 - .L_0)
	.align		4
.L_0:
        /*0004*/ 	.word	index@(matmul_kernel)
        /*0008*/ 	.word	0x000000a8


	//----- nvinfo : EIATTR_FRAME_SIZE
	.align		4
.L_1:
        /*000c*/ 	.byte	0x04, 0x11
        /*000e*/ 	.short	(.L_3 - .L_2)
	.align		4
.L_2:
        /*0010*/ 	.word	index@(matmul_kernel)
        /*0014*/ 	.word	0x00000000


	//----- nvinfo : EIATTR_MIN_STACK_SIZE
	.align		4
.L_3:
        /*0018*/ 	.byte	0x04, 0x12
        /*001a*/ 	.short	(.L_5 - .L_4)
	.align		4
.L_4:
        /*001c*/ 	.word	index@(matmul_kernel)
        /*0020*/ 	.word	0x00000000
.L_5:


//--------------------- .nv.info.matmul_kernel    --------------------------
	.section	.nv.info.matmul_kernel,"",@"SHT_CUDA_INFO"
	.sectionflags	@""
	.align	4


	//----- nvinfo : EIATTR_CUDA_API_VERSION
	.align		4
        /*0000*/ 	.byte	0x04, 0x37
        /*0002*/ 	.short	(.L_7 - .L_6)
.L_6:
        /*0004*/ 	.word	0x00000081


	//----- nvinfo : EIATTR_KPARAM_INFO
	.align		4
.L_7:
        /*0008*/ 	.byte	0x04, 0x17
        /*000a*/ 	.short	(.L_9 - .L_8)
.L_8:
        /*000c*/ 	.word	0x00000000
        /*0010*/ 	.short	0x000d
        /*0012*/ 	.short	0x0048
        /*0014*/ 	.byte	0x00, 0xf4, 0x21, 0x00


	//----- nvinfo : EIATTR_KPARAM_INFO
	.align		4
.L_9:
        /*0018*/ 	.byte	0x04, 0x17
        /*001a*/ 	.short	(.L_11 - .L_10)
.L_10:
        /*001c*/ 	.word	0x00000000
        /*0020*/ 	.short	0x000c
        /*0022*/ 	.short	0x0040
        /*0024*/ 	.byte	0x00, 0xf4, 0x21, 0x00


	//----- nvinfo : EIATTR_KPARAM_INFO
	.align		4
.L_11:
        /*0028*/ 	.byte	0x04, 0x17
        /*002a*/ 	.short	(.L_13 - .L_12)
.L_12:
        /*002c*/ 	.word	0x00000000
        /*0030*/ 	.short	0x000b
        /*0032*/ 	.short	0x0038
        /*0034*/ 	.byte	0x00, 0xf0, 0x11, 0x00


	//----- nvinfo : EIATTR_KPARAM_INFO
	.align		4
.L_13:
        /*0038*/ 	.byte	0x04, 0x17
        /*003a*/ 	.short	(.L_15 - .L_14)
.L_14:
        /*003c*/ 	.word	0x00000000
        /*0040*/ 	.short	0x000a
        /*0042*/ 	.short	0x0034
        /*0044*/ 	.byte	0x00, 0xf0, 0x11, 0x00


	//----- nvinfo : EIATTR_KPARAM_INFO
	.align		4
.L_15:
        /*0048*/ 	.byte	0x04, 0x17
        /*004a*/ 	.short	(.L_17 - .L_16)
.L_16:
        /*004c*/ 	.word	0x00000000
        /*0050*/ 	.short	0x0009
        /*0052*/ 	.short	0x0030
        /*0054*/ 	.byte	0x00, 0xf0, 0x11, 0x00


	//----- nvinfo : EIATTR_KPARAM_INFO
	.align		4
.L_17:
        /*0058*/ 	.byte	0x04, 0x17
        /*005a*/ 	.short	(.L_19 - .L_18)
.L_18:
        /*005c*/ 	.word	0x00000000
        /*0060*/ 	.short	0x0008
        /*0062*/ 	.short	0x002c
        /*0064*/ 	.byte	0x00, 0xf0, 0x11, 0x00


	//----- nvinfo : EIATTR_KPARAM_INFO
	.align		4
.L_19:
        /*0068*/ 	.byte	0x04, 0x17
        /*006a*/ 	.short	(.L_21 - .L_20)
.L_20:
        /*006c*/ 	.word	0x00000000
        /*0070*/ 	.short	0x0007
        /*0072*/ 	.short	0x0028
        /*0074*/ 	.byte	0x00, 0xf0, 0x11, 0x00


	//----- nvinfo : EIATTR_KPARAM_INFO
	.align		4
.L_21:
        /*0078*/ 	.byte	0x04, 0x17
        /*007a*/ 	.short	(.L_23 - .L_22)
.L_22:
        /*007c*/ 	.word	0x00000000
        /*0080*/ 	.short	0x0006
        /*0082*/ 	.short	0x0024
        /*0084*/ 	.byte	0x00, 0xf0, 0x11, 0x00


	//----- nvinfo : EIATTR_KPARAM_INFO
	.align		4
.L_23:
        /*0088*/ 	.byte	0x04, 0x17
        /*008a*/ 	.short	(.L_25 - .L_24)
.L_24:
        /*008c*/ 	.word	0x00000000
        /*0090*/ 	.short	0x0005
        /*0092*/ 	.short	0x0020
        /*0094*/ 	.byte	0x00, 0xf0, 0x11, 0x00


	//----- nvinfo : EIATTR_KPARAM_INFO
	.align		4
.L_25:
        /*0098*/ 	.byte	0x04, 0x17
        /*009a*/ 	.short	(.L_27 - .L_26)
.L_26:
        /*009c*/ 	.word	0x00000000
        /*00a0*/ 	.short	0x0004
        /*00a2*/ 	.short	0x001c
        /*00a4*/ 	.byte	0x00, 0xf0, 0x11, 0x00


	//----- nvinfo : EIATTR_KPARAM_INFO
	.align		4
.L_27:
        /*00a8*/ 	.byte	0x04, 0x17
        /*00aa*/ 	.short	(.L_29 - .L_28)
.L_28:
        /*00ac*/ 	.word	0x00000000
        /*00b0*/ 	.short	0x0003
        /*00b2*/ 	.short	0x0018
        /*00b4*/ 	.byte	0x00, 0xf0, 0x11, 0x00


	//----- nvinfo : EIATTR_KPARAM_INFO
	.align		4
.L_29:
        /*00b8*/ 	.byte	0x04, 0x17
        /*00ba*/ 	.short	(.L_31 - .L_30)
.L_30:
        /*00bc*/ 	.word	0x00000000
        /*00c0*/ 	.short	0x0002
        /*00c2*/ 	.short	0x0010
        /*00c4*/ 	.byte	0x00, 0xf4, 0x21, 0x00


	//----- nvinfo : EIATTR_KPARAM_INFO
	.align		4
.L_31:
        /*00c8*/ 	.byte	0x04, 0x17
        /*00ca*/ 	.short	(.L_33 - .L_32)
.L_32:
        /*00cc*/ 	.word	0x00000000
        /*00d0*/ 	.short	0x0001
        /*00d2*/ 	.short	0x0008
        /*00d4*/ 	.byte	0x00, 0xf4, 0x21, 0x00


	//----- nvinfo : EIATTR_KPARAM_INFO
	.align		4
.L_33:
        /*00d8*/ 	.byte	0x04, 0x17
        /*00da*/ 	.short	(.L_35 - .L_34)
.L_34:
        /*00dc*/ 	.word	0x00000000
        /*00e0*/ 	.short	0x0000
        /*00e2*/ 	.short	0x0000
        /*00e4*/ 	.byte	0x00, 0xf4, 0x21, 0x00


	//----- nvinfo : EIATTR_SPARSE_MMA_MASK
	.align		4
.L_35:
        /*00e8*/ 	.byte	0x03, 0x50
        /*00ea*/ 	.short	0x0000


	//----- nvinfo : EIATTR_MAXREG_COUNT
	.align		4
        /*00ec*/ 	.byte	0x03, 0x1b
        /*00ee*/ 	.short	0x00ff


	//----- nvinfo : EIATTR_NUM_BARRIERS
	.align		4
        /*00f0*/ 	.byte	0x02, 0x4c
        /*00f2*/ 	.byte	0x01
	.zero		1


	//----- nvinfo : EIATTR_VRC_CTA_INIT_COUNT
	.align		4
        /*00f4*/ 	.byte	0x02, 0x4a
	.zero		1
	.zero		1


	//----- nvinfo : EIATTR_EXIT_INSTR_OFFSETS
	.align		4
        /*00f8*/ 	.byte	0x04, 0x1c
        /*00fa*/ 	.short	(.L_37 - .L_36)


	//   ....[0]....
.L_36:
        /*00fc*/ 	.word	0x00006720


	//   ....[1]....
        /*0100*/ 	.word	0x00006750


	//----- nvinfo : EIATTR_REQNTID
	.align		4
.L_37:
        /*0104*/ 	.byte	0x04, 0x10
        /*0106*/ 	.short	(.L_39 - .L_38)
.L_38:
        /*0108*/ 	.word	0x00000040
        /*010c*/ 	.word	0x00000001
        /*0110*/ 	.word	0x00000001


	//----- nvinfo : EIATTR_CBANK_PARAM_SIZE
	.align		4
.L_39:
        /*0114*/ 	.byte	0x03, 0x19
        /*0116*/ 	.short	0x0050


	//----- nvinfo : EIATTR_PARAM_CBANK
	.align		4
        /*0118*/ 	.byte	0x04, 0x0a
        /*011a*/ 	.short	(.L_41 - .L_40)
	.align		4
.L_40:
        /*011c*/ 	.word	index@(.nv.constant0.matmul_kernel)
        /*0120*/ 	.short	0x0380
        /*0122*/ 	.short	0x0050


	//----- nvinfo : EIATTR_SW_WAR
	.align		4
.L_41:
        /*0124*/ 	.byte	0x04, 0x36
        /*0126*/ 	.short	(.L_43 - .L_42)
.L_42:
        /*0128*/ 	.word	0x00000008
.L_43:


//--------------------- .nv.compat                --------------------------
	.section	.nv.compat,"",@"SHT_CUDA_COMPAT_INFO"
	.align	4
        /*0000*/ 	.byte	0x02, 0x02, 0x02, 0x00, 0x02, 0x05, 0x05, 0x00, 0x02, 0x03, 0x00, 0x00, 0x02, 0x06, 0x01, 0x00


//--------------------- .nv.callgraph             --------------------------
	.section	.nv.callgraph,"",@"SHT_CUDA_CALLGRAPH"
	.align	4
	.sectionentsize	8
	.align		4
        /*0000*/ 	.word	0x00000000
	.align		4
        /*0004*/ 	.word	0xffffffff
	.align		4
        /*0008*/ 	.word	0x00000000
	.align		4
        /*000c*/ 	.word	0xfffffffe
	.align		4
        /*0010*/ 	.word	0x00000000
	.align		4
        /*0014*/ 	.word	0xfffffffd
	.align		4
        /*0018*/ 	.word	0x00000000
	.align		4
        /*001c*/ 	.word	0xfffffffc


//--------------------- .text.matmul_kernel       --------------------------
	.section	.text.matmul_kernel,"ax",@progbits
	.align	128
        .global         matmul_kernel
        .type           matmul_kernel,@function
        .size           matmul_kernel,(.L_x_3 - matmul_kernel)
        .other          matmul_kernel,@"STO_CUDA_ENTRY STV_DEFAULT"
matmul_kernel:
.text.matmul_kernel:
[----:B------:R-:W0:Y:S08]  /*0000*/  LDC R1, c[0x0][0x37c] ;  /* 0x0000df00ff017b82 */ /* 0x000e300000000800 */
[----:B------:R-:W1:Y:S01]  /*0010*/  LDC.64 R20, c[0x0][0x398] ;  /* 0x0000e600ff147b82 */ /* 0x000e620000000a00 */
[----:B------:R-:W2:Y:S01]  /*0020*/  S2R R5, SR_CTAID.X ;  /* 0x0000000000057919 */ /* 0x000ea20000002500 */
[----:B------:R-:W3:Y:S01]  /*0030*/  LDCU UR5, c[0x0][0x3a0] ;  /* 0x00007400ff0577ac */ /* 0x000ee20008000800 */
[----:B------:R-:W-:-:S02]  /*0040*/  CS2R R68, SRZ ;  /* 0x0000000000447805 */ /* 0x000fc4000001ff00 */
[----:B------:R-:W-:Y:S02]  /*0050*/  CS2R R70, SRZ ;  /* 0x0000000000467805 */ /* 0x000fe4000001ff00 */
[----:B------:R-:W-:Y:S02]  /*0060*/  CS2R R64, SRZ ;  /* 0x0000000000407805 */ /* 0x000fe4000001ff00 */
[----:B------:R-:W-:Y:S02]  /*0070*/  CS2R R66, SRZ ;  /* 0x0000000000427805 */ /* 0x000fe4000001ff00 */
[----:B------:R-:W-:Y:S01]  /*0080*/  CS2R R60, SRZ ;  /* 0x00000000003c7805 */ /* 0x000fe2000001ff00 */
[----:B------:R-:W4:Y:S01]  /*0090*/  S2UR UR6, SR_CgaCtaId ;  /* 0x00000000000679c3 */ /* 0x000f220000008800 */
[----:B------:R-:W-:Y:S02]  /*00a0*/  CS2R R62, SRZ ;  /* 0x00000000003e7805 */ /* 0x000fe4000001ff00 */
[----:B------:R-:W-:-:S02]  /*00b0*/  CS2R R56, SRZ ;  /* 0x0000000000387805 */ /* 0x000fc4000001ff00 */
[----:B------:R-:W-:Y:S01]  /*00c0*/  CS2R R58, SRZ ;  /* 0x00000000003a7805 */ /* 0x000fe2000001ff00 */
[----:B------:R-:W-:Y:S01]  /*00d0*/  UMOV UR4, 0x400 ;  /* 0x0000040000047882 */ /* 0x000fe20000000000 */
[----:B------:R-:W0:Y:S01]  /*00e0*/  LDCU.64 UR12, c[0x0][0x358] ;  /* 0x00006b00ff0c77ac */ /* 0x000e220008000a00 */
[----:B---3--:R-:W-:Y:S01]  /*00f0*/  UIADD3 UR5, UPT, UPT, UR5, 0x3f, URZ ;  /* 0x0000003f05057890 */ /* 0x008fe2000fffe0ff */
[----:B-1----:R-:W-:-:S03]  /*0100*/  VIADD R0, R21, 0x1f ;  /* 0x0000001f15007836 */ /* 0x002fc60000000000 */
[----:B------:R-:W-:Y:S02]  /*0110*/  UISETP.GE.AND UP0, UPT, UR5, 0x40, UPT ;  /* 0x000000400500788c */ /* 0x000fe4000bf06270 */
[----:B------:R-:W-:Y:S01]  /*0120*/  SHF.R.S32.HI R3, RZ, 0x1f, R0 ;  /* 0x0000001fff037819 */ /* 0x000fe20000011400 */
[----:B----4-:R-:W-:-:S03]  /*0130*/  ULEA UR4, UR6, UR4, 0x18 ;  /* 0x0000000406047291 */ /* 0x010fc6000f8ec0ff */
[----:B------:R-:W-:Y:S02]  /*0140*/  LEA.HI R3, R3, R0, RZ, 0x5 ;  /* 0x0000000003037211 */ /* 0x000fe400078f28ff */
[----:B--2---:R-:W-:Y:S02]  /*0150*/  IABS R8, R5 ;  /* 0x0000000500087213 */ /* 0x004fe40000000000 */
[----:B------:R-:W-:-:S05]  /*0160*/  SHF.R.S32.HI R3, RZ, 0x5, R3 ;  /* 0x00000005ff037819 */ /* 0x000fca0000011403 */
[----:B------:R-:W-:-:S05]  /*0170*/  IMAD.SHL.U32 R4, R3, 0x8, RZ ;  /* 0x0000000803047824 */ /* 0x000fca00078e00ff */
[-C--:B------:R-:W-:Y:S02]  /*0180*/  IABS R7, R4.reuse ;  /* 0x0000000400077213 */ /* 0x080fe40000000000 */
[----:B------:R-:W-:Y:S02]  /*0190*/  IABS R10, R4 ;  /* 0x00000004000a7213 */ /* 0x000fe40000000000 */
[----:B------:R-:W1:Y:S08]  /*01a0*/  I2F.RP R0, R7 ;  /* 0x0000000700007306 */ /* 0x000e700000209400 */
[----:B-1----:R-:W1:Y:S02]  /*01b0*/  MUFU.RCP R0, R0 ;  /* 0x0000000000007308 */ /* 0x002e640000001000 */
[----:B-1----:R-:W-:-:S02]  /*01c0*/  VIADD R2, R0, 0xffffffe ;  /* 0x0ffffffe00027836 */ /* 0x002fc40000000000 */
[----:B------:R-:W-:-:S04]  /*01d0*/  IMAD.MOV R0, RZ, RZ, -R10 ;  /* 0x000000ffff007224 */ /* 0x000fc800078e0a0a */
[----:B------:R1:W2:Y:S02]  /*01e0*/  F2I.FTZ.U32.TRUNC.NTZ R3, R2 ;  /* 0x0000000200037305 */ /* 0x0002a4000021f000 */
[----:B-1----:R-:W-:Y:S02]  /*01f0*/  IMAD.MOV.U32 R2, RZ, RZ, RZ ;  /* 0x000000ffff027224 */ /* 0x002fe400078e00ff */
[----:B--2---:R-:W-:-:S04]  /*0200*/  IMAD.MOV R6, RZ, RZ, -R3 ;  /* 0x000000ffff067224 */ /* 0x004fc800078e0a03 */
[----:B------:R-:W-:Y:S02]  /*0210*/  IMAD R9, R6, R7, RZ ;  /* 0x0000000706097224 */ /* 0x000fe400078e02ff */
[----:B------:R-:W-:Y:S02]  /*0220*/  IMAD.MOV.U32 R6, RZ, RZ, R8 ;  /* 0x000000ffff067224 */ /* 0x000fe400078e0008 */
[----:B------:R-:W-:-:S06]  /*0230*/  IMAD.HI.U32 R3, R3, R9, R2 ;  /* 0x0000000903037227 */ /* 0x000fcc00078e0002 */
[----:B------:R-:W-:-:S04]  /*0240*/  IMAD.HI.U32 R3, R3, R6, RZ ;  /* 0x0000000603037227 */ /* 0x000fc800078e00ff */
[----:B------:R-:W-:-:S05]  /*0250*/  IMAD R0, R3, R0, R6 ;  /* 0x0000000003007224 */ /* 0x000fca00078e0206 */
[----:B------:R-:W-:-:S13]  /*0260*/  ISETP.GT.U32.AND P1, PT, R7, R0, PT ;  /* 0x000000000700720c */ /* 0x000fda0003f24070 */
[----:B------:R-:W-:Y:S02]  /*0270*/  @!P1 IMAD.IADD R0, R0, 0x1, -R7 ;  /* 0x0000000100009824 */ /* 0x000fe400078e0a07 */
[----:B------:R-:W-:Y:S01]  /*0280*/  @!P1 VIADD R3, R3, 0x1 ;  /* 0x0000000103039836 */ /* 0x000fe20000000000 */
[----:B------:R-:W-:Y:S02]  /*0290*/  ISETP.NE.AND P1, PT, R4, RZ, PT ;  /* 0x000000ff0400720c */ /* 0x000fe40003f25270 */
[----:B------:R-:W-:Y:S02]  /*02a0*/  ISETP.GE.U32.AND P0, PT, R0, R7, PT ;  /* 0x000000070000720c */ /* 0x000fe40003f06070 */
[----:B------:R-:W-:-:S04]  /*02b0*/  LOP3.LUT R0, R5, R4, RZ, 0x3c, !PT ;  /* 0x0000000405007212 */ /* 0x000fc800078e3cff */
[----:B------:R-:W-:Y:S01]  /*02c0*/  ISETP.GE.AND P2, PT, R0, RZ, PT ;  /* 0x000000ff0000720c */ /* 0x000fe20003f46270 */
[----:B------:R-:W-:-:S06]  /*02d0*/  VIADD R0, R20, 0x1f ;  /* 0x0000001f14007836 */ /* 0x000fcc0000000000 */
[----:B------:R-:W-:-:S04]  /*02e0*/  @P0 VIADD R3, R3, 0x1 ;  /* 0x0000000103030836 */ /* 0x000fc80000000000 */
[----:B------:R-:W-:Y:S01]  /*02f0*/  IMAD.MOV.U32 R2, RZ, RZ, R3 ;  /* 0x000000ffff027224 */ /* 0x000fe200078e0003 */
[----:B------:R-:W-:-:S03]  /*0300*/  SHF.R.S32.HI R3, RZ, 0x1f, R0 ;  /* 0x0000001fff037819 */ /* 0x000fc60000011400 */
[----:B------:R-:W-:Y:S01]  /*0310*/  @!P2 IMAD.MOV R2, RZ, RZ, -R2 ;  /* 0x000000ffff02a224 */ /* 0x000fe200078e0a02 */
[----:B------:R-:W-:Y:S02]  /*0320*/  @!P1 LOP3.LUT R2, RZ, R4, RZ, 0x33, !PT ;  /* 0x00000004ff029212 */ /* 0x000fe400078e33ff */
[----:B------:R-:W-:-:S03]  /*0330*/  LEA.HI R3, R3, R0, RZ, 0x5 ;  /* 0x0000000003037211 */ /* 0x000fc600078f28ff */
[----:B------:R-:W-:Y:S02]  /*0340*/  IMAD.SHL.U32 R6, R2, 0x8, RZ ;  /* 0x0000000802067824 */ /* 0x000fe400078e00ff */
[----:B------:R-:W-:-:S03]  /*0350*/  IMAD.MOV R2, RZ, RZ, -R2 ;  /* 0x000000ffff027224 */ /* 0x000fc600078e0a02 */
[----:B------:R-:W-:Y:S01]  /*0360*/  LEA.HI.SX32 R3, R3, -R6, 0x1b ;  /* 0x8000000603037211 */ /* 0x000fe200078fdaff */
[----:B------:R-:W-:-:S03]  /*0370*/  IMAD R4, R4, R2, R5 ;  /* 0x0000000204047224 */ /* 0x000fc600078e0205 */
[----:B------:R-:W-:Y:S02]  /*0380*/  VIMNMX R11, PT, PT, R3, 0x8, PT ;  /* 0x00000008030b7848 */ /* 0x000fe40003fe0100 */
[----:B------:R-:W-:Y:S02]  /*0390*/  IABS R9, R4 ;  /* 0x0000000400097213 */ /* 0x000fe40000000000 */
[----:B------:R-:W-:-:S04]  /*03a0*/  IABS R7, R11 ;  /* 0x0000000b00077213 */ /* 0x000fc80000000000 */
[----:B------:R-:W1:Y:S08]  /*03b0*/  I2F.RP R0, R7 ;  /* 0x0000000700007306 */ /* 0x000e700000209400 */
[----:B-1----:R-:W1:Y:S02]  /*03c0*/  MUFU.RCP R0, R0 ;  /* 0x0000000000007308 */ /* 0x002e640000001000 */
[----:B-1----:R-:W-:-:S06]  /*03d0*/  VIADD R3, R0, 0xffffffe ;  /* 0x0ffffffe00037836 */ /* 0x002fcc0000000000 */
[----:B------:R-:W1:Y:S02]  /*03e0*/  F2I.FTZ.U32.TRUNC.NTZ R3, R3 ;  /* 0x0000000300037305 */ /* 0x000e64000021f000 */
[----:B-1----:R-:W-:-:S04]  /*03f0*/  IMAD.MOV R8, RZ, RZ, -R3 ;  /* 0x000000ffff087224 */ /* 0x002fc800078e0a03 */
[----:B------:R-:W-:Y:S01]  /*0400*/  IMAD.MOV.U32 R2, RZ, RZ, R8 ;  /* 0x000000ffff027224 */ /* 0x000fe200078e0008 */
[----:B------:R-:W-:-:S03]  /*0410*/  IABS R8, R11 ;  /* 0x0000000b00087213 */ /* 0x000fc60000000000 */
[----:B------:R-:W-:Y:S02]  /*0420*/  IMAD R5, R2, R7, RZ ;  /* 0x0000000702057224 */ /* 0x000fe400078e02ff */
[----:B------:R-:W-:Y:S02]  /*0430*/  IMAD.MOV.U32 R2, RZ, RZ, RZ ;  /* 0x000000ffff027224 */ /* 0x000fe400078e00ff */
[----:B------:R-:W-:Y:S02]  /*0440*/  IMAD.MOV R0, RZ, RZ, -R8 ;  /* 0x000000ffff007224 */ /* 0x000fe400078e0a08 */
[----:B------:R-:W-:Y:S01]  /*0450*/  IMAD.HI.U32 R2, R3, R5, R2 ;  /* 0x0000000503027227 */ /* 0x000fe200078e0002 */
[----:B------:R-:W-:-:S04]  /*0460*/  LOP3.LUT R3, R4, R11, RZ, 0x3c, !PT ;  /* 0x0000000b04037212 */ /* 0x000fc800078e3cff */
[----:B------:R-:W-:Y:S01]  /*0470*/  ISETP.GE.AND P2, PT, R3, RZ, PT ;  /* 0x000000ff0300720c */ /* 0x000fe20003f46270 */
[----:B------:R-:W-:-:S04]  /*0480*/  IMAD.HI.U32 R2, R2, R9, RZ ;  /* 0x0000000902027227 */ /* 0x000fc800078e00ff */
[----:B------:R-:W-:-:S05]  /*0490*/  IMAD R0, R2, R0, R9 ;  /* 0x0000000002007224 */ /* 0x000fca00078e0209 */
[----:B------:R-:W-:-:S13]  /*04a0*/  ISETP.GT.U32.AND P1, PT, R7, R0, PT ;  /* 0x000000000700720c */ /* 0x000fda0003f24070 */
[----:B------:R-:W-:Y:S02]  /*04b0*/  @!P1 IMAD.IADD R0, R0, 0x1, -R7 ;  /* 0x0000000100009824 */ /* 0x000fe400078e0a07 */
[----:B------:R-:W-:Y:S01]  /*04c0*/  @!P1 VIADD R2, R2, 0x1 ;  /* 0x0000000102029836 */ /* 0x000fe20000000000 */
[----:B------:R-:W-:Y:S02]  /*04d0*/  ISETP.NE.AND P1, PT, R11, RZ, PT ;  /* 0x000000ff0b00720c */ /* 0x000fe40003f25270 */
[----:B------:R-:W-:Y:S02]  /*04e0*/  ISETP.GE.U32.AND P0, PT, R0, R7, PT ;  /* 0x000000070000720c */ /* 0x000fe40003f06070 */
[----:B------:R-:W1:Y:S11]  /*04f0*/  S2R R0, SR_TID.X ;  /* 0x0000000000007919 */ /* 0x000e760000002100 */
[----:B------:R-:W-:-:S04]  /*0500*/  @P0 VIADD R2, R2, 0x1 ;  /* 0x0000000102020836 */ /* 0x000fc80000000000 */
[----:B------:R-:W-:-:S04]  /*0510*/  IMAD.MOV.U32 R7, RZ, RZ, R2 ;  /* 0x000000ffff077224 */ /* 0x000fc800078e0002 */
[----:B------:R-:W-:Y:S01]  /*0520*/  @!P2 IMAD.MOV R7, RZ, RZ, -R7 ;  /* 0x000000ffff07a224 */ /* 0x000fe200078e0a07 */
[----:B------:R-:W-:-:S05]  /*0530*/  @!P1 LOP3.LUT R7, RZ, R11, RZ, 0x33, !PT ;  /* 0x0000000bff079212 */ /* 0x000fca00078e33ff */
[----:B------:R-:W-:Y:S02]  /*0540*/  IMAD.MOV R2, RZ, RZ, -R7 ;  /* 0x000000ffff027224 */ /* 0x000fe400078e0a07 */
[----:B------:R-:W-:Y:S02]  /*0550*/  IMAD.SHL.U32 R7, R7, 0x20, RZ ;  /* 0x0000002007077824 */ /* 0x000fe400078e00ff */
[----:B------:R-:W-:Y:S01]  /*0560*/  IMAD R2, R11, R2, R4 ;  /* 0x000000020b027224 */ /* 0x000fe200078e0204 */
[----:B-1----:R-:W-:-:S03]  /*0570*/  LOP3.LUT R4, R0, 0x20, RZ, 0xc0, !PT ;  /* 0x0000002000047812 */ /* 0x002fc600078ec0ff */
[----:B------:R-:W-:Y:S01]  /*0580*/  IMAD.IADD R2, R6, 0x1, R2 ;  /* 0x0000000106027824 */ /* 0x000fe200078e0202 */
[----:B------:R-:W-:Y:S02]  /*0590*/  LOP3.LUT R3, R0, 0x1f, RZ, 0xc0, !PT ;  /* 0x0000001f00037812 */ /* 0x000fe400078ec0ff */
[----:B------:R-:W-:Y:S02]  /*05a0*/  R2UR UR14, R4 ;  /* 0x00000000040e72ca */ /* 0x000fe400000e0000 */
[----:B------:R-:W-:Y:S01]  /*05b0*/  SHF.R.U32.HI R106, RZ, 0x5, R0 ;  /* 0x00000005ff6a7819 */ /* 0x000fe20000011600 */
[----:B------:R-:W-:-:S03]  /*05c0*/  IMAD R2, R2, 0x20, R3 ;  /* 0x0000002002027824 */ /* 0x000fc600078e0203 */
[----:B------:R-:W-:Y:S01]  /*05d0*/  SGXT.U32 R106, R106, 0x1 ;  /* 0x000000016a6a781a */ /* 0x000fe20000000000 */
[----:B0-----:R-:W-:Y:S08]  /*05e0*/  BRA.U !UP0, `(.L_x_0) ;  /* 0x0000005508447547 */ /* 0x001ff0000b800000 */
[----:B------:R-:W-:Y:S01]  /*05f0*/  IABS R15, R20 ;  /* 0x00000014000f7213 */ /* 0x000fe20000000000 */
[C---:B------:R-:W-:Y:S01]  /*0600*/  VIADD R16, R7.reuse, 0x1d ;  /* 0x0000001d07107836 */ /* 0x040fe20000000000 */
[----:B------:R-:W-:Y:S01]  /*0610*/  IABS R4, R21 ;  /* 0x0000001500047213 */ /* 0x000fe20000000000 */
[C---:B------:R-:W-:Y:S01]  /*0620*/  VIADD R18, R7.reuse, 0x1c ;  /* 0x0000001c07127836 */ /* 0x040fe20000000000 */
[----:B------:R-:W0:Y:S01]  /*0630*/  I2F.RP R5, R15 ;  /* 0x0000000f00057306 */ /* 0x000e220000209400 */
[----:B------:R-:W-:Y:S01]  /*0640*/  IABS R12, R2 ;  /* 0x00000002000c7213 */ /* 0x000fe20000000000 */
[C---:B------:R-:W-:Y:S01]  /*0650*/  VIADD R19, R7.reuse, 0x1b ;  /* 0x0000001b07137836 */ /* 0x040fe20000000000 */
[----:B------:R-:W-:Y:S01]  /*0660*/  ISETP.NE.AND P4, PT, R20, RZ, PT ;  /* 0x000000ff1400720c */ /* 0x000fe20003f85270 */
[C---:B------:R-:W-:Y:S01]  /*0670*/  VIADD R22, R7.reuse, 0x1a ;  /* 0x0000001a07167836 */ /* 0x040fe20000000000 */
[----:B------:R-:W-:Y:S01]  /*0680*/  IABS R14, R18 ;  /* 0x00000012000e7213 */ /* 0x000fe20000000000 */
[C---:B------:R-:W-:Y:S01]  /*0690*/  VIADD R23, R7.reuse, 0x19 ;  /* 0x0000001907177836 */ /* 0x040fe20000000000 */
[----:B------:R-:W-:Y:S01]  /*06a0*/  IABS R57, R7 ;  /* 0x0000000700397213 */ /* 0x000fe20000000000 */
[----:B------:R-:W1:Y:S01]  /*06b0*/  I2F.RP R3, R4 ;  /* 0x0000000400037306 */ /* 0x000e620000209400 */
[C---:B------:R-:W-:Y:S01]  /*06c0*/  VIADD R24, R7.reuse, 0x18 ;  /* 0x0000001807187836 */ /* 0x040fe20000000000 */
[----:B------:R-:W2:Y:S01]  /*06d0*/  LDCU UR6, c[0x0][0x3b0] ;  /* 0x00007600ff0677ac */ /* 0x000ea20008000800 */
[----:B------:R-:W-:Y:S01]  /*06e0*/  IABS R17, R23 ;  /* 0x0000001700117213 */ /* 0x000fe20000000000 */
[C---:B------:R-:W-:Y:S01]  /*06f0*/  VIADD R25, R7.reuse, 0x17 ;  /* 0x0000001707197836 */ /* 0x040fe20000000000 */
[C---:B------:R-:W-:Y:S01]  /*0700*/  LOP3.LUT R72, R106.reuse, 0x20, RZ, 0xfc, !PT ;  /* 0x000000206a487812 */ /* 0x040fe200078efcff */
[C---:B------:R-:W-:Y:S01]  /*0710*/  VIADD R26, R7.reuse, 0x16 ;  /* 0x00000016071a7836 */ /* 0x040fe20000000000 */
[----:B------:R-:W3:Y:S01]  /*0720*/  LDCU.128 UR8, c[0x0][0x380] ;  /* 0x00007000ff0877ac */ /* 0x000ee20008000c00 */
[----:B0-----:R-:W0:Y:S01]  /*0730*/  MUFU.RCP R5, R5 ;  /* 0x0000000500057308 */ /* 0x001e220000001000 */
[C---:B------:R-:W-:Y:S01]  /*0740*/  VIADD R28, R7.reuse, 0xe ;  /* 0x0000000e071c7836 */ /* 0x040fe20000000000 */
[----:B------:R-:W-:Y:S01]  /*0750*/  LOP3.LUT R74, R106, 0x1e, RZ, 0xfc, !PT ;  /* 0x0000001e6a4a7812 */ /* 0x000fe200078efcff */
[C---:B------:R-:W-:Y:S01]  /*0760*/  VIADD R30, R7.reuse, 0xd ;  /* 0x0000000d071e7836 */ /* 0x040fe20000000000 */
[----:B------:R-:W4:Y:S01]  /*0770*/  LDCU UR7, c[0x0][0x3a4] ;  /* 0x00007480ff0777ac */ /* 0x000f220008000800 */
[C---:B------:R-:W-:Y:S01]  /*0780*/  VIADD R32, R7.reuse, 0x8 ;  /* 0x0000000807207836 */ /* 0x040fe20000000000 */
[----:B------:R-:W-:Y:S01]  /*0790*/  IABS R31, R28 ;  /* 0x0000001c001f7213 */ /* 0x000fe20000000000 */
[C---:B------:R-:W-:Y:S01]  /*07a0*/  VIADD R34, R7.reuse, 0x6 ;  /* 0x0000000607227836 */ /* 0x040fe20000000000 */
[----:B-1----:R-:W1:Y:S01]  /*07b0*/  MUFU.RCP R3, R3 ;  /* 0x0000000300037308 */ /* 0x002e620000001000 */
[----:B------:R-:W-:Y:S01]  /*07c0*/  IABS R33, R30 ;  /* 0x0000001e00217213 */ /* 0x000fe20000000000 */
[C---:B------:R-:W-:Y:S01]  /*07d0*/  VIADD R36, R7.reuse, 0x5 ;  /* 0x0000000507247836 */ /* 0x040fe20000000000 */
[----:B------:R-:W-:Y:S01]  /*07e0*/  IABS R41, R32 ;  /* 0x0000002000297213 */ /* 0x000fe20000000000 */
[C---:B------:R-:W-:Y:S01]  /*07f0*/  VIADD R38, R7.reuse, 0x4 ;  /* 0x0000000407267836 */ /* 0x040fe20000000000 */
[----:B------:R-:W-:Y:S01]  /*0800*/  IABS R45, R34 ;  /* 0x00000022002d7213 */ /* 0x000fe20000000000 */
[----:B------:R-:W-:Y:S01]  /*0810*/  VIADD R40, R7, 0x1 ;  /* 0x0000000107287836 */ /* 0x000fe20000000000 */
[----:B------:R-:W-:Y:S01]  /*0820*/  IABS R47, R36 ;  /* 0x00000024002f7213 */ /* 0x000fe20000000000 */
[----:B------:R-:W5:Y:S01]  /*0830*/  LDCU UR74, c[0x0][0x3a8] ;  /* 0x00007500ff4a77ac */ /* 0x000f620008000800 */
[----:B0-----:R-:W-:Y:S01]  /*0840*/  VIADD R10, R5, 0xffffffe ;  /* 0x0ffffffe050a7836 */ /* 0x001fe20000000000 */
[----:B------:R-:W-:-:S02]  /*0850*/  IABS R49, R38 ;  /* 0x0000002600317213 */ /* 0x000fc40000000000 */
[----:B------:R-:W-:Y:S02]  /*0860*/  CS2R R68, SRZ ;  /* 0x0000000000447805 */ /* 0x000fe4000001ff00 */
[----:B------:R-:W-:Y:S01]  /*0870*/  IABS R55, R40 ;  /* 0x0000002800377213 */ /* 0x000fe20000000000 */
[----:B------:R0:W2:Y:S01]  /*0880*/  F2I.FTZ.U32.TRUNC.NTZ R11, R10 ;  /* 0x0000000a000b7305 */ /* 0x0000a2000021f000 */
[C---:B------:R-:W-:Y:S02]  /*0890*/  LOP3.LUT R80, R106.reuse, 0x1c, RZ, 0xfc, !PT ;  /* 0x0000001c6a507812 */ /* 0x040fe400078efcff */
[----:B------:R-:W-:Y:S02]  /*08a0*/  CS2R R70, SRZ ;  /* 0x0000000000467805 */ /* 0x000fe4000001ff00 */
[C---:B------:R-:W-:Y:S01]  /*08b0*/  LOP3.LUT R82, R106.reuse, 0x1a, RZ, 0xfc, !PT ;  /* 0x0000001a6a527812 */ /* 0x040fe200078efcff */
[----:B-1----:R-:W-:Y:S01]  /*08c0*/  VIADD R8, R3, 0xffffffe ;  /* 0x0ffffffe03087836 */ /* 0x002fe20000000000 */
[C---:B------:R-:W-:Y:S01]  /*08d0*/  LOP3.LUT R84, R106.reuse, 0x18, RZ, 0xfc, !PT ;  /* 0x000000186a547812 */ /* 0x040fe200078efcff */
[----:B------:R-:W-:Y:S01]  /*08e0*/  VIADD R3, R7, 0x1f ;  /* 0x0000001f07037836 */ /* 0x000fe20000000000 */
[C---:B------:R-:W-:Y:S01]  /*08f0*/  LOP3.LUT R86, R106.reuse, 0x16, RZ, 0xfc, !PT ;  /* 0x000000166a567812 */ /* 0x040fe200078efcff */
[----:B------:R1:W3:Y:S01]  /*0900*/  F2I.FTZ.U32.TRUNC.NTZ R9, R8 ;  /* 0x0000000800097305 */ /* 0x0002e2000021f000 */
[----:B0-----:R-:W-:Y:S01]  /*0910*/  IMAD.MOV.U32 R10, RZ, RZ, RZ ;  /* 0x000000ffff0a7224 */ /* 0x001fe200078e00ff */
[----:B------:R-:W-:-:S02]  /*0920*/  LOP3.LUT R88, R106, 0x14, RZ, 0xfc, !PT ;  /* 0x000000146a587812 */ /* 0x000fc400078efcff */
[----:B------:R-:W-:Y:S02]  /*0930*/  CS2R R64, SRZ ;  /* 0x0000000000407805 */ /* 0x000fe4000001ff00 */
[----:B------:R-:W-:Y:S02]  /*0940*/  ISETP.GE.AND P5, PT, R3, RZ, PT ;  /* 0x000000ff0300720c */ /* 0x000fe40003fa6270 */
[----:B------:R-:W-:Y:S02]  /*0950*/  CS2R R66, SRZ ;  /* 0x0000000000427805 */ /* 0x000fe4000001ff00 */
[C---:B------:R-:W-:Y:S01]  /*0960*/  LOP3.LUT R90, R106.reuse, 0x12, RZ, 0xfc, !PT ;  /* 0x000000126a5a7812 */ /* 0x040fe200078efcff */
[--C-:B--2---:R-:W-:Y:S01]  /*0970*/  IMAD.MOV R6, RZ, RZ, -R11.reuse ;  /* 0x000000ffff067224 */ /* 0x104fe200078e0a0b */
[C---:B------:R-:W-:Y:S01]  /*0980*/  LOP3.LUT R92, R106.reuse, 0x10, RZ, 0xfc, !PT ;  /* 0x000000106a5c7812 */ /* 0x040fe200078efcff */
[----:B-1----:R-:W-:Y:S01]  /*0990*/  IMAD.MOV.U32 R8, RZ, RZ, RZ ;  /* 0x000000ffff087224 */ /* 0x002fe200078e00ff */
[----:B------:R-:W-:Y:S01]  /*09a0*/  LOP3.LUT R94, R106, 0xe, RZ, 0xfc, !PT ;  /* 0x0000000e6a5e7812 */ /* 0x000fe200078efcff */
[----:B------:R-:W-:Y:S01]  /*09b0*/  IMAD R13, R6, R15, RZ ;  /* 0x0000000f060d7224 */ /* 0x000fe200078e02ff */
[----:B------:R-:W-:Y:S01]  /*09c0*/  IABS R6, R3 ;  /* 0x0000000300067213 */ /* 0x000fe20000000000 */
[----:B------:R-:W-:Y:S01]  /*09d0*/  VIADD R3, R7, 0x1e ;  /* 0x0000001e07037836 */ /* 0x000fe20000000000 */
[----:B------:R-:W-:Y:S01]  /*09e0*/  LOP3.LUT R96, R106, 0xc, RZ, 0xfc, !PT ;  /* 0x0000000c6a607812 */ /* 0x000fe200078efcff */
[----:B------:R-:W-:Y:S01]  /*09f0*/  IMAD.HI.U32 R11, R11, R13, R10 ;  /* 0x0000000d0b0b7227 */ /* 0x000fe200078e000a */
[----:B------:R-:W-:-:S02]  /*0a00*/  IABS R10, R16 ;  /* 0x00000010000a7213 */ /* 0x000fc40000000000 */
[----:B------:R-:W-:Y:S02]  /*0a10*/  CS2R R60, SRZ ;  /* 0x00000000003c7805 */ /* 0x000fe4000001ff00 */
[----:B------:R-:W-:Y:S01]  /*0a20*/  ISETP.GE.AND P1, PT, R3, RZ, PT ;  /* 0x000000ff0300720c */ /* 0x000fe20003f26270 */
[----:B---3--:R-:W-:Y:S01]  /*0a30*/  IMAD.MOV R5, RZ, RZ, -R9 ;  /* 0x000000ffff057224 */ /* 0x008fe200078e0a09 */
[----:B------:R-:W-:Y:S01]  /*0a40*/  IABS R13, R3 ;  /* 0x00000003000d7213 */ /* 0x000fe20000000000 */
[----:B------:R-:W-:Y:S01]  /*0a50*/  IMAD.HI.U32 R11, R11, R12, RZ ;  /* 0x0000000c0b0b7227 */ /* 0x000fe200078e00ff */
[C---:B------:R-:W-:Y:S02]  /*0a60*/  LOP3.LUT R98, R106.reuse, 0xa, RZ, 0xfc, !PT ;  /* 0x0000000a6a627812 */ /* 0x040fe400078efcff */
[----:B------:R-:W-:Y:S02]  /*0a70*/  CS2R R62, SRZ ;  /* 0x00000000003e7805 */ /* 0x000fe4000001ff00 */
[C---:B------:R-:W-:Y:S01]  /*0a80*/  LOP3.LUT R100, R106.reuse, 0x8, RZ, 0xfc, !PT ;  /* 0x000000086a647812 */ /* 0x040fe200078efcff */
[----:B------:R-:W-:Y:S01]  /*0a90*/  IMAD.MOV R11, RZ, RZ, -R11 ;  /* 0x000000ffff0b7224 */ /* 0x000fe200078e0a0b */
[C---:B------:R-:W-:Y:S01]  /*0aa0*/  LOP3.LUT R102, R106.reuse, 0x6, RZ, 0xfc, !PT ;  /* 0x000000066a667812 */ /* 0x040fe200078efcff */
[----:B------:R-:W-:Y:S01]  /*0ab0*/  IMAD R5, R5, R4, RZ ;  /* 0x0000000405057224 */ /* 0x000fe200078e02ff */
[C---:B------:R-:W-:Y:S01]  /*0ac0*/  LOP3.LUT R104, R106.reuse, 0x4, RZ, 0xfc, !PT ;  /* 0x000000046a687812 */ /* 0x040fe200078efcff */
[----:B------:R-:W-:Y:S01]  /*0ad0*/  IMAD R12, R15, R11, R12 ;  /* 0x0000000b0f0c7224 */ /* 0x000fe200078e020c */
[----:B------:R-:W-:Y:S01]  /*0ae0*/  LOP3.LUT R108, R106, 0x2, RZ, 0xfc, !PT ;  /* 0x000000026a6c7812 */ /* 0x000fe200078efcff */
[----:B------:R-:W-:Y:S01]  /*0af0*/  IMAD.HI.U32 R5, R9, R5, R8 ;  /* 0x0000000509057227 */ /* 0x000fe200078e0008 */
[----:B------:R-:W-:Y:S01]  /*0b00*/  CS2R R58, SRZ ;  /* 0x00000000003a7805 */ /* 0x000fe2000001ff00 */
[----:B------:R-:W-:Y:S01]  /*0b10*/  ULEA UR72, UR14, UR4, 0x4 ;  /* 0x000000040e487291 */ /* 0x000fe2000f8e20ff */
[----:B------:R-:W-:Y:S01]  /*0b20*/  ISETP.GT.U32.AND P0, PT, R15, R12, PT ;  /* 0x0000000c0f00720c */ /* 0x000fe20003f04070 */
[----:B-----5:R-:W-:Y:S01]  /*0b30*/  IMAD R72, R72, UR74, RZ ;  /* 0x0000004a48487c24 */ /* 0x020fe2000f8e02ff */
[----:B------:R-:W-:Y:S01]  /*0b40*/  USHF.L.U32 UR73, UR74, 0x6, URZ ;  /* 0x000000064a497899 */ /* 0x000fe200080006ff */
[----:B------:R-:W-:-:S04]  /*0b50*/  IMAD.HI.U32 R3, R5, R6, RZ ;  /* 0x0000000605037227 */ /* 0x000fc800078e00ff */
[----:B------:R-:W-:Y:S02]  /*0b60*/  IMAD.MOV R11, RZ, RZ, -R3 ;  /* 0x000000ffff0b7224 */ /* 0x000fe400078e0a03 */
[----:B------:R-:W-:-:S04]  /*0b70*/  IMAD.HI.U32 R8, R5, R10, RZ ;  /* 0x0000000a05087227 */ /* 0x000fc800078e00ff */
[----:B------:R-:W-:Y:S01]  /*0b80*/  @!P0 IMAD.IADD R12, R12, 0x1, -R15 ;  /* 0x000000010c0c8824 */ /* 0x000fe200078e0a0f */
[----:B------:R-:W-:Y:S01]  /*0b90*/  ISETP.GE.AND P0, PT, R16, RZ, PT ;  /* 0x000000ff1000720c */ /* 0x000fe20003f06270 */
[----:B------:R-:W-:Y:S01]  /*0ba0*/  IMAD.HI.U32 R3, R5, R13, RZ ;  /* 0x0000000d05037227 */ /* 0x000fe200078e00ff */
[----:B------:R-:W-:Y:S02]  /*0bb0*/  IABS R16, R22 ;  /* 0x0000001600107213 */ /* 0x000fe40000000000 */
[----:B------:R-:W-:Y:S01]  /*0bc0*/  ISETP.GT.U32.AND P2, PT, R15, R12, PT ;  /* 0x0000000c0f00720c */ /* 0x000fe20003f44070 */
[----:B------:R-:W-:-:S04]  /*0bd0*/  IMAD.HI.U32 R9, R5, R14, RZ ;  /* 0x0000000e05097227 */ /* 0x000fc800078e00ff */
[C---:B------:R-:W-:Y:S02]  /*0be0*/  IMAD R6, R4.reuse, R11, R6 ;  /* 0x0000000b04067224 */ /* 0x040fe400078e0206 */
[----:B------:R-:W-:Y:S02]  /*0bf0*/  IMAD.MOV R11, RZ, RZ, -R8 ;  /* 0x000000ffff0b7224 */ /* 0x000fe400078e0a08 */
[----:B------:R-:W-:Y:S01]  /*0c00*/  IMAD.MOV R3, RZ, RZ, -R3 ;  /* 0x000000ffff037224 */ /* 0x000fe200078e0a03 */
[C---:B------:R-:W-:Y:S01]  /*0c10*/  ISETP.GT.U32.AND P3, PT, R4.reuse, R6, PT ;  /* 0x000000060400720c */ /* 0x040fe20003f64070 */
[----:B------:R-:W-:Y:S02]  /*0c20*/  IMAD.MOV R9, RZ, RZ, -R9 ;  /* 0x000000ffff097224 */ /* 0x000fe400078e0a09 */
[C---:B------:R-:W-:Y:S02]  /*0c30*/  IMAD R11, R4.reuse, R11, R10 ;  /* 0x0000000b040b7224 */ /* 0x040fe400078e020a */
[----:B------:R-:W-:-:S02]  /*0c40*/  IMAD R13, R4, R3, R13 ;  /* 0x00000003040d7224 */ /* 0x000fc400078e020d */
[----:B------:R-:W-:Y:S01]  /*0c50*/  IMAD R10, R4, R9, R14 ;  /* 0x00000009040a7224 */ /* 0x000fe200078e020e */
[----:B------:R-:W-:Y:S01]  /*0c60*/  IABS R14, R19 ;  /* 0x00000013000e7213 */ /* 0x000fe20000000000 */
[----:B------:R-:W-:Y:S01]  /*0c70*/  @!P2 IMAD.IADD R12, R12, 0x1, -R15 ;  /* 0x000000010c0ca824 */ /* 0x000fe200078e0a0f */
[----:B------:R-:W-:Y:S01]  /*0c80*/  ISETP.GE.AND P2, PT, R2, RZ, PT ;  /* 0x000000ff0200720c */ /* 0x000fe20003f46270 */
[----:B------:R-:W-:Y:S01]  /*0c90*/  IMAD.HI.U32 R9, R5, R17, RZ ;  /* 0x0000001105097227 */ /* 0x000fe200078e00ff */
[----:B------:R-:W-:-:S03]  /*0ca0*/  ISETP.GT.U32.AND P6, PT, R4, R13, PT ;  /* 0x0000000d0400720c */ /* 0x000fc60003fc4070 */
[----:B------:R-:W-:-:S04]  /*0cb0*/  IMAD.HI.U32 R8, R5, R14, RZ ;  /* 0x0000000e05087227 */ /* 0x000fc800078e00ff */
[----:B------:R-:W-:Y:S02]  /*0cc0*/  IMAD.MOV R15, RZ, RZ, -R8 ;  /* 0x000000ffff0f7224 */ /* 0x000fe400078e0a08 */
[----:B------:R-:W-:Y:S02]  /*0cd0*/  IMAD.MOV.U32 R3, RZ, RZ, R12 ;  /* 0x000000ffff037224 */ /* 0x000fe400078e000c */
[----:B------:R-:W-:Y:S02]  /*0ce0*/  @!P3 IMAD.IADD R6, R6, 0x1, -R4 ;  /* 0x000000010606b824 */ /* 0x000fe400078e0a04 */
[C---:B------:R-:W-:Y:S02]  /*0cf0*/  IMAD R12, R4.reuse, R15, R14 ;  /* 0x0000000f040c7224 */ /* 0x040fe400078e020e */
[----:B------:R-:W-:Y:S01]  /*0d00*/  @!P2 IMAD.MOV R3, RZ, RZ, -R3 ;  /* 0x000000ffff03a224 */ /* 0x000fe200078e0a03 */
[C---:B------:R-:W-:Y:S01]  /*0d10*/  ISETP.GT.U32.AND P3, PT, R4.reuse, R6, PT ;  /* 0x000000060400720c */ /* 0x040fe20003f64070 */
[----:B------:R-:W-:Y:S01]  /*0d20*/  @!P6 IMAD.IADD R13, R13, 0x1, -R4 ;  /* 0x000000010d0de824 */ /* 0x000fe200078e0a04 */
[C---:B------:R-:W-:Y:S01]  /*0d30*/  ISETP.GT.U32.AND P2, PT, R4.reuse, R11, PT ;  /* 0x0000000b0400720c */ /* 0x040fe20003f44070 */
[----:B------:R-:W-:Y:S01]  /*0d40*/  IMAD.HI.U32 R8, R5, R16, RZ ;  /* 0x0000001005087227 */ /* 0x000fe200078e00ff */
[----:B------:R-:W-:-:S02]  /*0d50*/  ISETP.GT.U32.AND P6, PT, R4, R12, PT ;  /* 0x0000000c0400720c */ /* 0x000fc40003fc4070 */
[----:B------:R-:W-:Y:S01]  /*0d60*/  @!P4 LOP3.LUT R3, RZ, R20, RZ, 0x33, !PT ;  /* 0x00000014ff03c212 */ /* 0x000fe200078e33ff */
[----:B------:R-:W-:Y:S01]  /*0d70*/  IMAD.MOV R15, RZ, RZ, -R8 ;  /* 0x000000ffff0f7224 */ /* 0x000fe200078e0a08 */
[C---:B------:R-:W-:Y:S01]  /*0d80*/  ISETP.GT.U32.AND P4, PT, R4.reuse, R10, PT ;  /* 0x0000000a0400720c */ /* 0x040fe20003f84070 */
[----:B------:R-:W-:Y:S02]  /*0d90*/  IMAD.MOV R9, RZ, RZ, -R9 ;  /* 0x000000ffff097224 */ /* 0x000fe400078e0a09 */
[----:B------:R-:W-:Y:S01]  /*0da0*/  IMAD R14, R4, R15, R16 ;  /* 0x0000000f040e7224 */ /* 0x000fe200078e0210 */
[----:B------:R-:W-:Y:S01]  /*0db0*/  IABS R16, R24 ;  /* 0x0000001800107213 */ /* 0x000fe20000000000 */
[--C-:B------:R-:W-:Y:S01]  /*0dc0*/  @!P3 IMAD.IADD R6, R6, 0x1, -R4.reuse ;  /* 0x000000010606b824 */ /* 0x100fe200078e0a04 */
[----:B------:R-:W-:Y:S01]  /*0dd0*/  ISETP.GE.AND P3, PT, R18, RZ, PT ;  /* 0x000000ff1200720c */ /* 0x000fe20003f66270 */
[--C-:B------:R-:W-:Y:S01]  /*0de0*/  @!P2 IMAD.IADD R11, R11, 0x1, -R4.reuse ;  /* 0x000000010b0ba824 */ /* 0x100fe200078e0a04 */
[----:B------:R-:W-:Y:S01]  /*0df0*/  ISETP.GT.U32.AND P2, PT, R4, R13, PT ;  /* 0x0000000d0400720c */ /* 0x000fe20003f44070 */
[----:B------:R-:W-:Y:S01]  /*0e00*/  @!P6 IMAD.IADD R12, R12, 0x1, -R4 ;  /* 0x000000010c0ce824 */ /* 0x000fe200078e0a04 */
[----:B------:R-:W-:Y:S01]  /*0e10*/  IABS R18, R26 ;  /* 0x0000001a00127213 */ /* 0x000fe20000000000 */
[----:B------:R-:W-:-:S02]  /*0e20*/  @!P5 IMAD.MOV R6, RZ, RZ, -R6 ;  /* 0x000000ffff06d224 */ /* 0x000fc400078e0a06 */
[----:B------:R-:W-:Y:S01]  /*0e30*/  IMAD.HI.U32 R8, R5, R16, RZ ;  /* 0x0000001005087227 */ /* 0x000fe200078e00ff */
[----:B------:R-:W-:-:S03]  /*0e40*/  ISETP.GT.U32.AND P5, PT, R4, R12, PT ;  /* 0x0000000c0400720c */ /* 0x000fc60003fa4070 */
[----:B------:R-:W-:Y:S01]  /*0e50*/  @!P4 IMAD.IADD R10, R10, 0x1, -R4 ;  /* 0x000000010a0ac824 */ /* 0x000fe200078e0a04 */
[C---:B------:R-:W-:Y:S01]  /*0e60*/  ISETP.GT.U32.AND P4, PT, R4.reuse, R11, PT ;  /* 0x0000000b0400720c */ /* 0x040fe20003f84070 */
[C---:B------:R-:W-:Y:S01]  /*0e70*/  IMAD R15, R4.reuse, R9, R17 ;  /* 0x00000009040f7224 */ /* 0x040fe200078e0211 */
[----:B------:R-:W-:Y:S01]  /*0e80*/  IABS R17, R25 ;  /* 0x0000001900117213 */ /* 0x000fe20000000000 */
[----:B------:R-:W-:Y:S01]  /*0e90*/  IMAD.MOV R9, RZ, RZ, -R8 ;  /* 0x000000ffff097224 */ /* 0x000fe200078e0a08 */
[C---:B------:R-:W-:Y:S01]  /*0ea0*/  ISETP.GT.U32.AND P6, PT, R4.reuse, R10, PT ;  /* 0x0000000a0400720c */ /* 0x040fe20003fc4070 */
[----:B------:R-:W-:Y:S01]  /*0eb0*/  @!P2 IMAD.IADD R13, R13, 0x1, -R4 ;  /* 0x000000010d0da824 */ /* 0x000fe200078e0a04 */
[C---:B------:R-:W-:Y:S01]  /*0ec0*/  ISETP.GT.U32.AND P2, PT, R4.reuse, R14, PT ;  /* 0x0000000e0400720c */ /* 0x040fe20003f44070 */
[----:B------:R-:W-:Y:S02]  /*0ed0*/  IMAD R16, R4, R9, R16 ;  /* 0x0000000904107224 */ /* 0x000fe400078e0210 */
[----:B------:R-:W-:-:S02]  /*0ee0*/  @!P5 IMAD.IADD R12, R12, 0x1, -R4 ;  /* 0x000000010c0cd824 */ /* 0x000fc400078e0a04 */
[----:B------:R-:W-:Y:S01]  /*0ef0*/  IMAD.HI.U32 R8, R5, R17, RZ ;  /* 0x0000001105087227 */ /* 0x000fe200078e00ff */
[----:B------:R-:W-:-:S03]  /*0f00*/  ISETP.GT.U32.AND P5, PT, R4, R16, PT ;  /* 0x000000100400720c */ /* 0x000fc60003fa4070 */
[--C-:B------:R-:W-:Y:S01]  /*0f10*/  @!P4 IMAD.IADD R11, R11, 0x1, -R4.reuse ;  /* 0x000000010b0bc824 */ /* 0x100fe200078e0a04 */
[----:B------:R-:W-:Y:S01]  /*0f20*/  ISETP.GT.U32.AND P4, PT, R4, R15, PT ;  /* 0x0000000f0400720c */ /* 0x000fe20003f84070 */
[--C-:B------:R-:W-:Y:S01]  /*0f30*/  @!P6 IMAD.IADD R10, R10, 0x1, -R4.reuse ;  /* 0x000000010a0ae824 */ /* 0x100fe200078e0a04 */
[----:B------:R-:W-:Y:S01]  /*0f40*/  ISETP.GE.AND P6, PT, R19, RZ, PT ;  /* 0x000000ff1300720c */ /* 0x000fe20003fc6270 */
[----:B------:R-:W-:Y:S01]  /*0f50*/  @!P2 IMAD.IADD R14, R14, 0x1, -R4 ;  /* 0x000000010e0ea824 */ /* 0x000fe200078e0a04 */
[----:B------:R-:W-:Y:S01]  /*0f60*/  ISETP.GE.AND P2, PT, R22, RZ, PT ;  /* 0x000000ff1600720c */ /* 0x000fe20003f46270 */
[----:B------:R-:W-:Y:S02]  /*0f70*/  IMAD.MOV R8, RZ, RZ, -R8 ;  /* 0x000000ffff087224 */ /* 0x000fe400078e0a08 */
[----:B------:R-:W-:Y:S02]  /*0f80*/  VIADD R22, R7, 0x15 ;  /* 0x0000001507167836 */ /* 0x000fe40000000000 */
[----:B------:R-:W-:Y:S01]  /*0f90*/  @!P5 IMAD.IADD R16, R16, 0x1, -R4 ;  /* 0x000000011010d824 */ /* 0x000fe200078e0a04 */
[----:B------:R-:W-:Y:S01]  /*0fa0*/  ISETP.GT.U32.AND P5, PT, R4, R14, PT ;  /* 0x0000000e0400720c */ /* 0x000fe20003fa4070 */
[----:B------:R-:W-:Y:S01]  /*0fb0*/  IMAD.HI.U32 R9, R5, R18, RZ ;  /* 0x0000001205097227 */ /* 0x000fe200078e00ff */
[----:B------:R-:W-:-:S03]  /*0fc0*/  IABS R19, R22 ;  /* 0x0000001600137213 */ /* 0x000fc60000000000 */
[C---:B------:R-:W-:Y:S02]  /*0fd0*/  IMAD R17, R4.reuse, R8, R17 ;  /* 0x0000000804117224 */ /* 0x040fe400078e0211 */
[----:B------:R-:W-:Y:S01]  /*0fe0*/  @!P1 IMAD.MOV R13, RZ, RZ, -R13 ;  /* 0x000000ffff0d9224 */ /* 0x000fe200078e0a0d */
[C---:B------:R-:W-:Y:S01]  /*0ff0*/  ISETP.GT.U32.AND P1, PT, R4.reuse, R16, PT ;  /* 0x000000100400720c */ /* 0x040fe20003f24070 */
[----:B------:R-:W-:Y:S02]  /*1000*/  IMAD.MOV R9, RZ, RZ, -R9 ;  /* 0x000000ffff097224 */ /* 0x000fe400078e0a09 */
[----:B------:R-:W-:Y:S01]  /*1010*/  @!P3 IMAD.MOV R10, RZ, RZ, -R10 ;  /* 0x000000ffff0ab224 */ /* 0x000fe200078e0a0a */
[----:B------:R-:W-:Y:S01]  /*1020*/  ISETP.GT.U32.AND P3, PT, R4, R17, PT ;  /* 0x000000110400720c */ /* 0x000fe20003f64070 */
[----:B------:R-:W-:Y:S01]  /*1030*/  @!P6 IMAD.MOV R12, RZ, RZ, -R12 ;  /* 0x000000ffff0ce224 */ /* 0x000fe200078e0a0c */
[----:B------:R-:W-:Y:S01]  /*1040*/  ISETP.GE.AND P6, PT, R24, RZ, PT ;  /* 0x000000ff1800720c */ /* 0x000fe20003fc6270 */
[----:B------:R-:W-:Y:S01]  /*1050*/  @!P4 IMAD.IADD R15, R15, 0x1, -R4 ;  /* 0x000000010f0fc824 */ /* 0x000fe200078e0a04 */
[----:B------:R-:W-:Y:S01]  /*1060*/  ISETP.GE.AND P4, PT, R23, RZ, PT ;  /* 0x000000ff1700720c */ /* 0x000fe20003f86270 */
[----:B------:R-:W-:-:S02]  /*1070*/  IMAD R18, R4, R9, R18 ;  /* 0x0000000904127224 */ /* 0x000fc400078e0212 */
[----:B------:R-:W-:-:S04]  /*1080*/  IMAD.HI.U32 R8, R5, R19, RZ ;  /* 0x0000001305087227 */ /* 0x000fc800078e00ff */
[----:B------:R-:W-:Y:S02]  /*1090*/  VIADD R23, R7, 0x14 ;  /* 0x0000001407177836 */ /* 0x000fe40000000000 */
[----:B------:R-:W-:Y:S01]  /*10a0*/  @!P0 IMAD.MOV R11, RZ, RZ, -R11 ;  /* 0x000000ffff0b8224 */ /* 0x000fe200078e0a0b */
[----:B------:R-:W-:Y:S01]  /*10b0*/  ISETP.GT.U32.AND P0, PT, R4, R15, PT ;  /* 0x0000000f0400720c */ /* 0x000fe20003f04070 */
[----:B------:R-:W-:Y:S01]  /*10c0*/  @!P5 IMAD.IADD R14, R14, 0x1, -R4 ;  /* 0x000000010e0ed824 */ /* 0x000fe200078e0a04 */
[----:B------:R-:W-:Y:S01]  /*10d0*/  ISETP.GT.U32.AND P5, PT, R4, R18, PT ;  /* 0x000000120400720c */ /* 0x000fe20003fa4070 */
[----:B------:R-:W-:Y:S01]  /*10e0*/  IMAD.MOV R8, RZ, RZ, -R8 ;  /* 0x000000ffff087224 */ /* 0x000fe200078e0a08 */
[----:B------:R-:W-:Y:S01]  /*10f0*/  IABS R20, R23 ;  /* 0x0000001700147213 */ /* 0x000fe20000000000 */
[----:B------:R-:W-:Y:S01]  /*1100*/  @!P1 IMAD.IADD R16, R16, 0x1, -R4 ;  /* 0x0000000110109824 */ /* 0x000fe200078e0a04 */
[----:B------:R-:W-:Y:S01]  /*1110*/  ISETP.GE.AND P1, PT, R26, RZ, PT ;  /* 0x000000ff1a00720c */ /* 0x000fe20003f26270 */
[----:B------:R-:W-:-:S02]  /*1120*/  IMAD R19, R4, R8, R19 ;  /* 0x0000000804137224 */ /* 0x000fc400078e0213 */
[----:B------:R-:W-:Y:S01]  /*1130*/  @!P3 IMAD.IADD R17, R17, 0x1, -R4 ;  /* 0x000000011111b824 */ /* 0x000fe200078e0a04 */
[----:B------:R-:W-:Y:S01]  /*1140*/  ISETP.GE.AND P3, PT, R22, RZ, PT ;  /* 0x000000ff1600720c */ /* 0x000fe20003f66270 */
[----:B------:R-:W-:Y:S01]  /*1150*/  @!P6 IMAD.MOV R16, RZ, RZ, -R16 ;  /* 0x000000ffff10e224 */ /* 0x000fe200078e0a10 */
[----:B------:R-:W-:Y:S01]  /*1160*/  ISETP.GT.U32.AND P6, PT, R4, R19, PT ;  /* 0x000000130400720c */ /* 0x000fe20003fc4070 */
[----:B------:R-:W-:-:S04]  /*1170*/  IMAD.HI.U32 R9, R5, R20, RZ ;  /* 0x0000001405097227 */ /* 0x000fc800078e00ff */
[----:B------:R-:W-:Y:S01]  /*1180*/  @!P2 IMAD.MOV R14, RZ, RZ, -R14 ;  /* 0x000000ffff0ea224 */ /* 0x000fe200078e0a0e */
[----:B------:R-:W-:Y:S01]  /*1190*/  ISETP.GT.U32.AND P2, PT, R4, R17, PT ;  /* 0x000000110400720c */ /* 0x000fe20003f44070 */
[--C-:B------:R-:W-:Y:S01]  /*11a0*/  @!P0 IMAD.IADD R15, R15, 0x1, -R4.reuse ;  /* 0x000000010f0f8824 */ /* 0x100fe200078e0a04 */
[----:B------:R-:W-:Y:S01]  /*11b0*/  ISETP.GE.AND P0, PT, R25, RZ, PT ;  /* 0x000000ff1900720c */ /* 0x000fe20003f06270 */
[----:B------:R-:W-:Y:S02]  /*11c0*/  IMAD.MOV R9, RZ, RZ, -R9 ;  /* 0x000000ffff097224 */ /* 0x000fe400078e0a09 */
[----:B------:R-:W-:Y:S02]  /*11d0*/  @!P5 IMAD.IADD R18, R18, 0x1, -R4 ;  /* 0x000000011212d824 */ /* 0x000fe400078e0a04 */
[C---:B------:R-:W-:Y:S02]  /*11e0*/  IMAD R9, R4.reuse, R9, R20 ;  /* 0x0000000904097224 */ /* 0x040fe400078e0214 */
[----:B------:R-:W-:Y:S01]  /*11f0*/  VIADD R8, R7, 0x13 ;  /* 0x0000001307087836 */ /* 0x000fe20000000000 */
[C---:B------:R-:W-:Y:S01]  /*1200*/  ISETP.GT.U32.AND P5, PT, R4.reuse, R18, PT ;  /* 0x000000120400720c */ /* 0x040fe20003fa4070 */
[--C-:B------:R-:W-:Y:S01]  /*1210*/  @!P6 IMAD.IADD R19, R19, 0x1, -R4.reuse ;  /* 0x000000011313e824 */ /* 0x100fe200078e0a04 */
[----:B------:R-:W-:Y:S01]  /*1220*/  ISETP.GT.U32.AND P6, PT, R4, R9, PT ;  /* 0x000000090400720c */ /* 0x000fe20003fc4070 */
[----:B------:R-:W-:Y:S01]  /*1230*/  @!P4 IMAD.MOV R15, RZ, RZ, -R15 ;  /* 0x000000ffff0fc224 */ /* 0x000fe200078e0a0f */
[----:B------:R-:W-:Y:S01]  /*1240*/  ISETP.GE.AND P4, PT, R23, RZ, PT ;  /* 0x000000ff1700720c */ /* 0x000fe20003f86270 */
[----:B------:R-:W-:Y:S01]  /*1250*/  @!P2 IMAD.IADD R17, R17, 0x1, -R4 ;  /* 0x000000011111a824 */ /* 0x000fe200078e0a04 */
[----:B------:R-:W-:Y:S01]  /*1260*/  IABS R23, R8 ;  /* 0x0000000800177213 */ /* 0x000fe20000000000 */
[----:B------:R-:W-:Y:S01]  /*1270*/  VIADD R20, R7, 0x12 ;  /* 0x0000001207147836 */ /* 0x000fe20000000000 */
[----:B------:R-:W-:Y:S01]  /*1280*/  ISETP.GE.AND P2, PT, R8, RZ, PT ;  /* 0x000000ff0800720c */ /* 0x000fe20003f46270 */
[----:B------:R-:W-:Y:S01]  /*1290*/  @!P0 IMAD.MOV R17, RZ, RZ, -R17 ;  /* 0x000000ffff118224 */ /* 0x000fe200078e0a11 */
[----:B------:R-:W-:Y:S01]  /*12a0*/  ISETP.GT.U32.AND P0, PT, R4, R19, PT ;  /* 0x000000130400720c */ /* 0x000fe20003f04070 */
[----:B------:R-:W-:Y:S01]  /*12b0*/  IMAD.HI.U32 R8, R5, R23, RZ ;  /* 0x0000001705087227 */ /* 0x000fe200078e00ff */
[----:B------:R-:W-:-:S03]  /*12c0*/  IABS R25, R20 ;  /* 0x0000001400197213 */ /* 0x000fc60000000000 */
[----:B------:R-:W-:Y:S01]  /*12d0*/  @!P5 IMAD.IADD R18, R18, 0x1, -R4 ;  /* 0x000000011212d824 */ /* 0x000fe200078e0a04 */
[----:B------:R-:W-:Y:S01]  /*12e0*/  ISETP.GE.AND P5, PT, R20, RZ, PT ;  /* 0x000000ff1400720c */ /* 0x000fe20003fa6270 */
[----:B------:R-:W-:Y:S02]  /*12f0*/  IMAD.MOV R20, RZ, RZ, -R8 ;  /* 0x000000ffff147224 */ /* 0x000fe400078e0a08 */
[--C-:B------:R-:W-:Y:S02]  /*1300*/  @!P6 IMAD.IADD R9, R9, 0x1, -R4.reuse ;  /* 0x000000010909e824 */ /* 0x100fe400078e0a04 */
[C---:B------:R-:W-:Y:S02]  /*1310*/  IMAD R23, R4.reuse, R20, R23 ;  /* 0x0000001404177224 */ /* 0x040fe400078e0217 */
[----:B------:R-:W-:Y:S01]  /*1320*/  VIADD R24, R7, 0x10 ;  /* 0x0000001007187836 */ /* 0x000fe20000000000 */
[C---:B------:R-:W-:Y:S01]  /*1330*/  ISETP.GT.U32.AND P6, PT, R4.reuse, R9, PT ;  /* 0x000000090400720c */ /* 0x040fe20003fc4070 */
[----:B------:R-:W-:Y:S01]  /*1340*/  @!P0 IMAD.IADD R19, R19, 0x1, -R4 ;  /* 0x0000000113138824 */ /* 0x000fe200078e0a04 */
[----:B------:R-:W-:Y:S01]  /*1350*/  ISETP.GT.U32.AND P0, PT, R4, R23, PT ;  /* 0x000000170400720c */ /* 0x000fe20003f04070 */
[----:B------:R-:W-:Y:S01]  /*1360*/  VIADD R22, R7, 0x11 ;  /* 0x0000001107167836 */ /* 0x000fe20000000000 */
[----:B------:R-:W-:Y:S01]  /*1370*/  IABS R29, R24 ;  /* 0x00000018001d7213 */ /* 0x000fe20000000000 */
[----:B------:R-:W-:-:S03]  /*1380*/  IMAD.HI.U32 R8, R5, R25, RZ ;  /* 0x0000001905087227 */ /* 0x000fc600078e00ff */
[----:B------:R-:W-:Y:S01]  /*1390*/  IABS R27, R22 ;  /* 0x00000016001b7213 */ /* 0x000fe20000000000 */
[----:B------:R-:W-:-:S04]  /*13a0*/  IMAD.HI.U32 R20, R5, R29, RZ ;  /* 0x0000001d05147227 */ /* 0x000fc800078e00ff */
[----:B------:R-:W-:Y:S02]  /*13b0*/  IMAD.MOV R20, RZ, RZ, -R20 ;  /* 0x000000ffff147224 */ /* 0x000fe400078e0a14 */
[----:B------:R-:W-:Y:S01]  /*13c0*/  @!P1 IMAD.MOV R18, RZ, RZ, -R18 ;  /* 0x000000ffff129224 */ /* 0x000fe200078e0a12 */
[----:B------:R-:W-:Y:S01]  /*13d0*/  ISETP.GE.AND P1, PT, R22, RZ, PT ;  /* 0x000000ff1600720c */ /* 0x000fe20003f26270 */
[----:B------:R-:W-:Y:S02]  /*13e0*/  @!P6 IMAD.IADD R9, R9, 0x1, -R4 ;  /* 0x000000010909e824 */ /* 0x000fe400078e0a04 */
[----:B------:R-:W-:Y:S02]  /*13f0*/  IMAD.MOV R22, RZ, RZ, -R8 ;  /* 0x000000ffff167224 */ /* 0x000fe400078e0a08 */
[----:B------:R-:W-:Y:S02]  /*1400*/  VIADD R26, R7, 0xf ;  /* 0x0000000f071a7836 */ /* 0x000fe40000000000 */
[----:B------:R-:W-:-:S02]  /*1410*/  @!P0 IMAD.IADD R23, R23, 0x1, -R4 ;  /* 0x0000000117178824 */ /* 0x000fc400078e0a04 */
[----:B------:R-:W-:-:S03]  /*1420*/  IMAD.HI.U32 R8, R5, R27, RZ ;  /* 0x0000001b05087227 */ /* 0x000fc600078e00ff */
[C---:B------:R-:W-:Y:S01]  /*1430*/  ISETP.GT.U32.AND P0, PT, R4.reuse, R23, PT ;  /* 0x000000170400720c */ /* 0x040fe20003f04070 */
[C---:B------:R-:W-:Y:S02]  /*1440*/  IMAD R29, R4.reuse, R20, R29 ;  /* 0x00000014041d7224 */ /* 0x040fe400078e021d */
[----:B------:R-:W-:Y:S02]  /*1450*/  IMAD.MOV.U32 R20, RZ, RZ, R9 ;  /* 0x000000ffff147224 */ /* 0x000fe400078e0009 */
[C---:B------:R-:W-:Y:S01]  /*1460*/  IMAD R25, R4.reuse, R22, R25 ;  /* 0x0000001604197224 */ /* 0x040fe200078e0219 */
[----:B------:R-:W-:Y:S01]  /*1470*/  IABS R22, R26 ;  /* 0x0000001a00167213 */ /* 0x000fe20000000000 */
[----:B------:R-:W-:Y:S02]  /*1480*/  IMAD.MOV R8, RZ, RZ, -R8 ;  /* 0x000000ffff087224 */ /* 0x000fe400078e0a08 */
[----:B------:R-:W-:Y:S01]  /*1490*/  @!P4 IMAD.MOV R20, RZ, RZ, -R20 ;  /* 0x000000ffff14c224 */ /* 0x000fe200078e0a14 */
[C---:B------:R-:W-:Y:S01]  /*14a0*/  ISETP.GT.U32.AND P4, PT, R4.reuse, R29, PT ;  /* 0x0000001d0400720c */ /* 0x040fe20003f84070 */
[----:B------:R-:W-:-:S02]  /*14b0*/  IMAD R27, R4, R8, R27 ;  /* 0x00000008041b7224 */ /* 0x000fc400078e021b */
[----:B------:R-:W-:-:S03]  /*14c0*/  IMAD.HI.U32 R8, R5, R22, RZ ;  /* 0x0000001605087227 */ /* 0x000fc600078e00ff */
[C---:B------:R-:W-:Y:S01]  /*14d0*/  ISETP.GT.U32.AND P6, PT, R4.reuse, R27, PT ;  /* 0x0000001b0400720c */ /* 0x040fe20003fc4070 */
[----:B------:R-:W-:Y:S02]  /*14e0*/  IMAD.MOV R9, RZ, RZ, -R8 ;  /* 0x000000ffff097224 */ /* 0x000fe400078e0a08 */
[----:B------:R-:W-:Y:S01]  /*14f0*/  @!P3 IMAD.MOV R19, RZ, RZ, -R19 ;  /* 0x000000ffff13b224 */ /* 0x000fe200078e0a13 */
[----:B------:R-:W-:Y:S01]  /*1500*/  ISETP.GT.U32.AND P3, PT, R4, R25, PT ;  /* 0x000000190400720c */ /* 0x000fe20003f64070 */
[----:B------:R-:W-:Y:S01]  /*1510*/  @!P0 IMAD.IADD R23, R23, 0x1, -R4 ;  /* 0x0000000117178824 */ /* 0x000fe200078e0a04 */
[----:B------:R-:W-:Y:S01]  /*1520*/  ISETP.GE.AND P0, PT, R24, RZ, PT ;  /* 0x000000ff1800720c */ /* 0x000fe20003f06270 */
[C---:B------:R-:W-:Y:S02]  /*1530*/  IMAD R9, R4.reuse, R9, R22 ;  /* 0x0000000904097224 */ /* 0x040fe400078e0216 */
[----:B------:R-:W-:Y:S02]  /*1540*/  @!P4 IMAD.IADD R29, R29, 0x1, -R4 ;  /* 0x000000011d1dc824 */ /* 0x000fe400078e0a04 */
[----:B------:R-:W-:Y:S01]  /*1550*/  @!P2 IMAD.MOV R23, RZ, RZ, -R23 ;  /* 0x000000ffff17a224 */ /* 0x000fe200078e0a17 */
[C---:B------:R-:W-:Y:S01]  /*1560*/  ISETP.GT.U32.AND P2, PT, R4.reuse, R9, PT ;  /* 0x000000090400720c */ /* 0x040fe20003f44070 */
[----:B------:R-:W-:Y:S01]  /*1570*/  IMAD.HI.U32 R8, R5, R31, RZ ;  /* 0x0000001f05087227 */ /* 0x000fe200078e00ff */
[----:B------:R-:W-:-:S03]  /*1580*/  ISETP.GT.U32.AND P4, PT, R4, R29, PT ;  /* 0x0000001d0400720c */ /* 0x000fc60003f84070 */
[----:B------:R-:W-:Y:S02]  /*1590*/  @!P3 IMAD.IADD R25, R25, 0x1, -R4 ;  /* 0x000000011919b824 */ /* 0x000fe400078e0a04 */
[----:B------:R-:W-:Y:S02]  /*15a0*/  IMAD.MOV R8, RZ, RZ, -R8 ;  /* 0x000000ffff087224 */ /* 0x000fe400078e0a08 */
[--C-:B------:R-:W-:Y:S01]  /*15b0*/  @!P6 IMAD.IADD R27, R27, 0x1, -R4.reuse ;  /* 0x000000011b1be824 */ /* 0x100fe200078e0a04 */
[C---:B------:R-:W-:Y:S01]  /*15c0*/  ISETP.GT.U32.AND P3, PT, R4.reuse, R25, PT ;  /* 0x000000190400720c */ /* 0x040fe20003f64070 */
[C---:B------:R-:W-:Y:S02]  /*15d0*/  IMAD R31, R4.reuse, R8, R31 ;  /* 0x00000008041f7224 */ /* 0x040fe400078e021f */
[--C-:B------:R-:W-:Y:S01]  /*15e0*/  @!P2 IMAD.IADD R9, R9, 0x1, -R4.reuse ;  /* 0x000000010909a824 */ /* 0x100fe200078e0a04 */
[C---:B------:R-:W-:Y:S01]  /*15f0*/  ISETP.GT.U32.AND P6, PT, R4.reuse, R27, PT ;  /* 0x0000001b0400720c */ /* 0x040fe20003fc4070 */
[----:B------:R-:W-:Y:S01]  /*1600*/  @!P4 IMAD.IADD R29, R29, 0x1, -R4 ;  /* 0x000000011d1dc824 */ /* 0x000fe200078e0a04 */
[C---:B------:R-:W-:Y:S01]  /*1610*/  ISETP.GT.U32.AND P4, PT, R4.reuse, R31, PT ;  /* 0x0000001f0400720c */ /* 0x040fe20003f84070 */
[----:B------:R-:W-:Y:S01]  /*1620*/  IMAD.HI.U32 R22, R5, R33, RZ ;  /* 0x0000002105167227 */ /* 0x000fe200078e00ff */
[----:B------:R-:W-:-:S03]  /*1630*/  ISETP.GT.U32.AND P2, PT, R4, R9, PT ;  /* 0x000000090400720c */ /* 0x000fc60003f44070 */
[----:B------:R-:W-:Y:S02]  /*1640*/  IMAD.MOV R22, RZ, RZ, -R22 ;  /* 0x000000ffff167224 */ /* 0x000fe400078e0a16 */
[--C-:B------:R-:W-:Y:S01]  /*1650*/  @!P3 IMAD.IADD R25, R25, 0x1, -R4.reuse ;  /* 0x000000011919b824 */ /* 0x100fe200078e0a04 */
[----:B------:R-:W-:Y:S01]  /*1660*/  ISETP.GE.AND P3, PT, R26, RZ, PT ;  /* 0x000000ff1a00720c */ /* 0x000fe20003f66270 */
[----:B------:R-:W-:Y:S02]  /*1670*/  VIADD R8, R7, 0xc ;  /* 0x0000000c07087836 */ /* 0x000fe40000000000 */
[----:B------:R-:W-:Y:S02]  /*1680*/  IMAD R33, R4, R22, R33 ;  /* 0x0000001604217224 */ /* 0x000fe400078e0221 */
[--C-:B------:R-:W-:Y:S01]  /*1690*/  @!P6 IMAD.IADD R27, R27, 0x1, -R4.reuse ;  /* 0x000000011b1be824 */ /* 0x100fe200078e0a04 */
[----:B------:R-:W-:Y:S01]  /*16a0*/  IABS R26, R8 ;  /* 0x00000008001a7213 */ /* 0x000fe20000000000 */
[----:B------:R-:W-:Y:S01]  /*16b0*/  VIADD R22, R7, 0xb ;  /* 0x0000000b07167836 */ /* 0x000fe20000000000 */
[----:B------:R-:W-:Y:S01]  /*16c0*/  ISETP.GE.AND P6, PT, R30, RZ, PT ;  /* 0x000000ff1e00720c */ /* 0x000fe20003fc6270 */
[----:B------:R-:W-:-:S02]  /*16d0*/  @!P4 IMAD.IADD R31, R31, 0x1, -R4 ;  /* 0x000000011f1fc824 */ /* 0x000fc400078e0a04 */
[----:B------:R-:W-:Y:S01]  /*16e0*/  @!P2 IMAD.IADD R9, R9, 0x1, -R4 ;  /* 0x000000010909a824 */ /* 0x000fe200078e0a04 */
[----:B------:R-:W-:Y:S01]  /*16f0*/  IABS R35, R22 ;  /* 0x0000001600237213 */ /* 0x000fe20000000000 */
[----:B------:R-:W-:Y:S01]  /*1700*/  @!P1 IMAD.MOV R27, RZ, RZ, -R27 ;  /* 0x000000ffff1b9224 */ /* 0x000fe200078e0a1b */
[----:B------:R-:W-:Y:S01]  /*1710*/  ISETP.GE.AND P1, PT, R8, RZ, PT ;  /* 0x000000ff0800720c */ /* 0x000fe20003f26270 */
[----:B------:R-:W-:Y:S01]  /*1720*/  @!P0 IMAD.MOV R29, RZ, RZ, -R29 ;  /* 0x000000ffff1d8224 */ /* 0x000fe200078e0a1d */
[----:B------:R-:W-:Y:S01]  /*1730*/  ISETP.GE.AND P0, PT, R22, RZ, PT ;  /* 0x000000ff1600720c */ /* 0x000fe20003f06270 */
[----:B------:R-:W-:Y:S01]  /*1740*/  IMAD.MOV.U32 R22, RZ, RZ, R9 ;  /* 0x000000ffff167224 */ /* 0x000fe200078e0009 */
[----:B------:R-:W-:Y:S01]  /*1750*/  ISETP.GT.U32.AND P4, PT, R4, R31, PT ;  /* 0x0000001f0400720c */ /* 0x000fe20003f84070 */
[----:B------:R-:W-:-:S04]  /*1760*/  IMAD.HI.U32 R8, R5, R26, RZ ;  /* 0x0000001a05087227 */ /* 0x000fc800078e00ff */
[----:B------:R-:W-:Y:S01]  /*1770*/  @!P3 IMAD.MOV R22, RZ, RZ, -R22 ;  /* 0x000000ffff16b224 */ /* 0x000fe200078e0a16 */
[C---:B------:R-:W-:Y:S01]  /*1780*/  ISETP.GT.U32.AND P3, PT, R4.reuse, R33, PT ;  /* 0x000000210400720c */ /* 0x040fe20003f64070 */
[----:B------:R-:W-:Y:S02]  /*1790*/  IMAD.MOV R9, RZ, RZ, -R8 ;  /* 0x000000ffff097224 */ /* 0x000fe400078e0a08 */
[----:B------:R-:W-:Y:S02]  /*17a0*/  VIADD R24, R7, 0xa ;  /* 0x0000000a07187836 */ /* 0x000fe40000000000 */
[C---:B------:R-:W-:Y:S02]  /*17b0*/  IMAD R9, R4.reuse, R9, R26 ;  /* 0x0000000904097224 */ /* 0x040fe400078e021a */
[----:B------:R-:W-:Y:S01]  /*17c0*/  @!P4 IMAD.IADD R31, R31, 0x1, -R4 ;  /* 0x000000011f1fc824 */ /* 0x000fe200078e0a04 */
[----:B------:R-:W-:Y:S01]  /*17d0*/  IABS R37, R24 ;  /* 0x0000001800257213 */ /* 0x000fe20000000000 */
[----:B------:R-:W-:Y:S01]  /*17e0*/  VIADD R30, R7, 0x9 ;  /* 0x00000009071e7836 */ /* 0x000fe20000000000 */
[----:B------:R-:W-:Y:S01]  /*17f0*/  ISETP.GT.U32.AND P4, PT, R4, R9, PT ;  /* 0x000000090400720c */ /* 0x000fe20003f84070 */
[----:B------:R-:W-:Y:S01]  /*1800*/  IMAD.HI.U32 R8, R5, R35, RZ ;  /* 0x0000002305087227 */ /* 0x000fe200078e00ff */
[----:B------:R-:W-:-:S02]  /*1810*/  ISETP.GE.AND P2, PT, R24, RZ, PT ;  /* 0x000000ff1800720c */ /* 0x000fc40003f46270 */
[----:B------:R-:W-:Y:S01]  /*1820*/  IABS R39, R30 ;  /* 0x0000001e00277213 */ /* 0x000fe20000000000 */
[----:B------:R-:W-:Y:S02]  /*1830*/  @!P3 IMAD.IADD R33, R33, 0x1, -R4 ;  /* 0x000000012121b824 */ /* 0x000fe400078e0a04 */
[----:B------:R-:W-:-:S03]  /*1840*/  IMAD.HI.U32 R24, R5, R37, RZ ;  /* 0x0000002505187227 */ /* 0x000fc600078e00ff */
[----:B------:R-:W-:Y:S01]  /*1850*/  ISETP.GT.U32.AND P3, PT, R4, R33, PT ;  /* 0x000000210400720c */ /* 0x000fe20003f64070 */
[----:B------:R-:W-:-:S04]  /*1860*/  IMAD.HI.U32 R26, R5, R39, RZ ;  /* 0x00000027051a7227 */ /* 0x000fc800078e00ff */
[----:B------:R-:W-:Y:S02]  /*1870*/  @!P4 IMAD.IADD R9, R9, 0x1, -R4 ;  /* 0x000000010909c824 */ /* 0x000fe400078e0a04 */
[----:B------:R-:W-:Y:S02]  /*1880*/  IMAD.MOV R24, RZ, RZ, -R24 ;  /* 0x000000ffff187224 */ /* 0x000fe400078e0a18 */
[----:B------:R-:W-:Y:S01]  /*1890*/  IMAD.MOV R8, RZ, RZ, -R8 ;  /* 0x000000ffff087224 */ /* 0x000fe200078e0a08 */
[----:B------:R-:W-:Y:S01]  /*18a0*/  ISETP.GT.U32.AND P4, PT, R4, R9, PT ;  /* 0x000000090400720c */ /* 0x000fe20003f84070 */
[----:B------:R-:W-:Y:S01]  /*18b0*/  @!P5 IMAD.MOV R25, RZ, RZ, -R25 ;  /* 0x000000ffff19d224 */ /* 0x000fe200078e0a19 */
[----:B------:R-:W-:Y:S01]  /*18c0*/  ISETP.GE.AND P5, PT, R28, RZ, PT ;  /* 0x000000ff1c00720c */ /* 0x000fe20003fa6270 */
[----:B------:R-:W-:Y:S02]  /*18d0*/  IMAD.MOV R26, RZ, RZ, -R26 ;  /* 0x000000ffff1a7224 */ /* 0x000fe400078e0a1a */
[----:B------:R-:W-:-:S02]  /*18e0*/  IMAD R37, R4, R24, R37 ;  /* 0x0000001804257224 */ /* 0x000fc400078e0225 */
[--C-:B------:R-:W-:Y:S02]  /*18f0*/  @!P3 IMAD.IADD R33, R33, 0x1, -R4.reuse ;  /* 0x000000012121b824 */ /* 0x100fe400078e0a04 */
[C---:B------:R-:W-:Y:S02]  /*1900*/  IMAD R35, R4.reuse, R8, R35 ;  /* 0x0000000804237224 */ /* 0x040fe400078e0223 */
[C---:B------:R-:W-:Y:S02]  /*1910*/  IMAD R39, R4.reuse, R26, R39 ;  /* 0x0000001a04277224 */ /* 0x040fe400078e0227 */
[----:B------:R-:W-:Y:S01]  /*1920*/  @!P6 IMAD.MOV R33, RZ, RZ, -R33 ;  /* 0x000000ffff21e224 */ /* 0x000fe200078e0a21 */
[C---:B------:R-:W-:Y:S01]  /*1930*/  ISETP.GT.U32.AND P6, PT, R4.reuse, R37, PT ;  /* 0x000000250400720c */ /* 0x040fe20003fc4070 */
[----:B------:R-:W-:Y:S01]  /*1940*/  @!P4 IMAD.IADD R9, R9, 0x1, -R4 ;  /* 0x000000010909c824 */ /* 0x000fe200078e0a04 */
[C---:B------:R-:W-:Y:S01]  /*1950*/  ISETP.GT.U32.AND P3, PT, R4.reuse, R35, PT ;  /* 0x000000230400720c */ /* 0x040fe20003f64070 */
[----:B------:R-:W-:Y:S01]  /*1960*/  @!P5 IMAD.MOV R31, RZ, RZ, -R31 ;  /* 0x000000ffff1fd224 */ /* 0x000fe200078e0a1f */
[----:B------:R-:W-:Y:S01]  /*1970*/  ISETP.GT.U32.AND P4, PT, R4, R39, PT ;  /* 0x000000270400720c */ /* 0x000fe20003f84070 */
[----:B------:R-:W-:Y:S01]  /*1980*/  IMAD.HI.U32 R28, R5, R41, RZ ;  /* 0x00000029051c7227 */ /* 0x000fe200078e00ff */
[----:B------:R-:W-:-:S03]  /*1990*/  ISETP.GE.AND P5, PT, R30, RZ, PT ;  /* 0x000000ff1e00720c */ /* 0x000fc60003fa6270 */
[----:B------:R-:W-:Y:S02]  /*19a0*/  VIADD R30, R7, 0x7 ;  /* 0x00000007071e7836 */ /* 0x000fe40000000000 */
[----:B------:R-:W-:-:S03]  /*19b0*/  IMAD.HI.U32 R24, R5, R45, RZ ;  /* 0x0000002d05187227 */ /* 0x000fc600078e00ff */
[----:B------:R-:W-:Y:S01]  /*19c0*/  IABS R43, R30 ;  /* 0x0000001e002b7213 */ /* 0x000fe20000000000 */
[--C-:B------:R-:W-:Y:S02]  /*19d0*/  @!P6 IMAD.IADD R37, R37, 0x1, -R4.reuse ;  /* 0x000000012525e824 */ /* 0x100fe400078e0a04 */
[--C-:B------:R-:W-:Y:S02]  /*19e0*/  @!P3 IMAD.IADD R35, R35, 0x1, -R4.reuse ;  /* 0x000000012323b824 */ /* 0x100fe400078e0a04 */
[----:B------:R-:W-:Y:S01]  /*19f0*/  @!P4 IMAD.IADD R39, R39, 0x1, -R4 ;  /* 0x000000012727c824 */ /* 0x000fe200078e0a04 */
[C---:B------:R-:W-:Y:S01]  /*1a00*/  ISETP.GT.U32.AND P6, PT, R4.reuse, R37, PT ;  /* 0x000000250400720c */ /* 0x040fe20003fc4070 */
[----:B------:R-:W-:Y:S01]  /*1a10*/  IMAD.HI.U32 R8, R5, R43, RZ ;  /* 0x0000002b05087227 */ /* 0x000fe200078e00ff */
[C---:B------:R-:W-:Y:S02]  /*1a20*/  ISETP.GT.U32.AND P3, PT, R4.reuse, R35, PT ;  /* 0x000000230400720c */ /* 0x040fe40003f64070 */
[----:B------:R-:W-:Y:S01]  /*1a30*/  ISETP.GT.U32.AND P4, PT, R4, R39, PT ;  /* 0x000000270400720c */ /* 0x000fe20003f84070 */
[----:B------:R-:W-:-:S02]  /*1a40*/  IMAD.MOV R8, RZ, RZ, -R8 ;  /* 0x000000ffff087224 */ /* 0x000fc400078e0a08 */
[----:B------:R-:W-:Y:S02]  /*1a50*/  IMAD.MOV R28, RZ, RZ, -R28 ;  /* 0x000000ffff1c7224 */ /* 0x000fe400078e0a1c */
[----:B------:R-:W-:Y:S02]  /*1a60*/  IMAD.MOV R24, RZ, RZ, -R24 ;  /* 0x000000ffff187224 */ /* 0x000fe400078e0a18 */
[C---:B------:R-:W-:Y:S02]  /*1a70*/  IMAD R43, R4.reuse, R8, R43 ;  /* 0x00000008042b7224 */ /* 0x040fe400078e022b */
[C---:B------:R-:W-:Y:S02]  /*1a80*/  IMAD R41, R4.reuse, R28, R41 ;  /* 0x0000001c04297224 */ /* 0x040fe400078e0229 */
[C---:B------:R-:W-:Y:S02]  /*1a90*/  IMAD R45, R4.reuse, R24, R45 ;  /* 0x00000018042d7224 */ /* 0x040fe400078e022d */
[----:B------:R-:W-:Y:S01]  /*1aa0*/  @!P6 IMAD.IADD R37, R37, 0x1, -R4 ;  /* 0x000000012525e824 */ /* 0x000fe200078e0a04 */
[----:B------:R-:W-:Y:S01]  /*1ab0*/  ISETP.GT.U32.AND P6, PT, R4, R43, PT ;  /* 0x0000002b0400720c */ /* 0x000fe20003fc4070 */
[----:B------:R-:W-:-:S04]  /*1ac0*/  IMAD.HI.U32 R26, R5, R47, RZ ;  /* 0x0000002f051a7227 */ /* 0x000fc800078e00ff */
[--C-:B------:R-:W-:Y:S01]  /*1ad0*/  @!P3 IMAD.IADD R35, R35, 0x1, -R4.reuse ;  /* 0x000000012323b824 */ /* 0x100fe200078e0a04 */
[C---:B------:R-:W-:Y:S01]  /*1ae0*/  ISETP.GT.U32.AND P3, PT, R4.reuse, R41, PT ;  /* 0x000000290400720c */ /* 0x040fe20003f64070 */
[----:B------:R-:W-:Y:S01]  /*1af0*/  @!P4 IMAD.IADD R39, R39, 0x1, -R4 ;  /* 0x000000012727c824 */ /* 0x000fe200078e0a04 */
[----:B------:R-:W-:Y:S01]  /*1b00*/  ISETP.GT.U32.AND P4, PT, R4, R45, PT ;  /* 0x0000002d0400720c */ /* 0x000fe20003f84070 */
[----:B------:R-:W-:Y:S02]  /*1b10*/  IMAD.MOV R26, RZ, RZ, -R26 ;  /* 0x000000ffff1a7224 */ /* 0x000fe400078e0a1a */
[----:B------:R-:W-:-:S04]  /*1b20*/  IMAD.HI.U32 R28, R5, R49, RZ ;  /* 0x00000031051c7227 */ /* 0x000fc800078e00ff */
[C---:B------:R-:W-:Y:S02]  /*1b30*/  IMAD R47, R4.reuse, R26, R47 ;  /* 0x0000001a042f7224 */ /* 0x040fe400078e022f */
[----:B------:R-:W-:Y:S02]  /*1b40*/  VIADD R26, R7, 0x3 ;  /* 0x00000003071a7836 */ /* 0x000fe40000000000 */
[--C-:B------:R-:W-:Y:S01]  /*1b50*/  @!P6 IMAD.IADD R43, R43, 0x1, -R4.reuse ;  /* 0x000000012b2be824 */ /* 0x100fe200078e0a04 */
[C---:B------:R-:W-:Y:S01]  /*1b60*/  ISETP.GT.U32.AND P6, PT, R4.reuse, R47, PT ;  /* 0x0000002f0400720c */ /* 0x040fe20003fc4070 */
[--C-:B------:R-:W-:Y:S01]  /*1b70*/  @!P3 IMAD.IADD R41, R41, 0x1, -R4.reuse ;  /* 0x000000012929b824 */ /* 0x100fe200078e0a04 */
[----:B------:R-:W-:Y:S01]  /*1b80*/  IABS R51, R26 ;  /* 0x0000001a00337213 */ /* 0x000fe20000000000 */
[----:B------:R-:W-:Y:S01]  /*1b90*/  @!P4 IMAD.IADD R45, R45, 0x1, -R4 ;  /* 0x000000012d2dc824 */ /* 0x000fe200078e0a04 */
[C---:B------:R-:W-:Y:S01]  /*1ba0*/  ISETP.GT.U32.AND P4, PT, R4.reuse, R43, PT ;  /* 0x0000002b0400720c */ /* 0x040fe20003f84070 */
[----:B------:R-:W-:Y:S01]  /*1bb0*/  IMAD.MOV R28, RZ, RZ, -R28 ;  /* 0x000000ffff1c7224 */ /* 0x000fe200078e0a1c */
[----:B------:R-:W-:Y:S01]  /*1bc0*/  ISETP.GT.U32.AND P3, PT, R4, R41, PT ;  /* 0x000000290400720c */ /* 0x000fe20003f64070 */
[----:B------:R-:W-:-:S04]  /*1bd0*/  IMAD.HI.U32 R8, R5, R51, RZ ;  /* 0x0000003305087227 */ /* 0x000fc800078e00ff */
[C---:B------:R-:W-:Y:S02]  /*1be0*/  IMAD R49, R4.reuse, R28, R49 ;  /* 0x0000001c04317224 */ /* 0x040fe400078e0231 */
[----:B------:R-:W-:Y:S02]  /*1bf0*/  VIADD R28, R7, 0x2 ;  /* 0x00000002071c7836 */ /* 0x000fe40000000000 */
[----:B------:R-:W-:Y:S02]  /*1c00*/  IMAD.MOV R8, RZ, RZ, -R8 ;  /* 0x000000ffff087224 */ /* 0x000fe400078e0a08 */
[----:B------:R-:W-:Y:S01]  /*1c10*/  IMAD.MOV.U32 R24, RZ, RZ, R9 ;  /* 0x000000ffff187224 */ /* 0x000fe200078e0009 */
[----:B------:R-:W-:Y:S01]  /*1c20*/  IABS R53, R28 ;  /* 0x0000001c00357213 */ /* 0x000fe20000000000 */
[C---:B------:R-:W-:Y:S02]  /*1c30*/  IMAD R51, R4.reuse, R8, R51 ;  /* 0x0000000804337224 */ /* 0x040fe400078e0233 */
[----:B------:R-:W-:Y:S01]  /*1c40*/  @!P1 IMAD.MOV R24, RZ, RZ, -R24 ;  /* 0x000000ffff189224 */ /* 0x000fe200078e0a18 */
[----:B------:R-:W-:Y:S01]  /*1c50*/  ISETP.GT.U32.AND P1, PT, R4, R45, PT ;  /* 0x0000002d0400720c */ /* 0x000fe20003f24070 */
[----:B------:R-:W-:-:S02]  /*1c60*/  @!P6 IMAD.IADD R47, R47, 0x1, -R4 ;  /* 0x000000012f2fe824 */ /* 0x000fc400078e0a04 */
[--C-:B------:R-:W-:Y:S01]  /*1c70*/  @!P4 IMAD.IADD R43, R43, 0x1, -R4.reuse ;  /* 0x000000012b2bc824 */ /* 0x100fe200078e0a04 */
[C---:B------:R-:W-:Y:S01]  /*1c80*/  ISETP.GT.U32.AND P4, PT, R4.reuse, R51, PT ;  /* 0x000000330400720c */ /* 0x040fe20003f84070 */
[----:B------:R-:W-:Y:S01]  /*1c90*/  @!P3 IMAD.IADD R41, R41, 0x1, -R4 ;  /* 0x000000012929b824 */ /* 0x000fe200078e0a04 */
[C---:B------:R-:W-:Y:S01]  /*1ca0*/  ISETP.GT.U32.AND P3, PT, R4.reuse, R49, PT ;  /* 0x000000310400720c */ /* 0x040fe20003f64070 */
[----:B------:R-:W-:Y:S01]  /*1cb0*/  IMAD.HI.U32 R9, R5, R53, RZ ;  /* 0x0000003505097227 */ /* 0x000fe200078e00ff */
[----:B------:R-:W-:-:S03]  /*1cc0*/  ISETP.GT.U32.AND P6, PT, R4, R47, PT ;  /* 0x0000002f0400720c */ /* 0x000fc60003fc4070 */
[----:B------:R-:W-:-:S04]  /*1cd0*/  IMAD.HI.U32 R8, R5, R55, RZ ;  /* 0x0000003705087227 */ /* 0x000fc800078e00ff */
[----:B------:R-:W-:Y:S02]  /*1ce0*/  IMAD.MOV R9, RZ, RZ, -R9 ;  /* 0x000000ffff097224 */ /* 0x000fe400078e0a09 */
[----:B------:R-:W-:Y:S02]  /*1cf0*/  IMAD.MOV R8, RZ, RZ, -R8 ;  /* 0x000000ffff087224 */ /* 0x000fe400078e0a08 */
[----:B------:R-:W-:-:S04]  /*1d00*/  IMAD.HI.U32 R5, R5, R57, RZ ;  /* 0x0000003905057227 */ /* 0x000fc800078e00ff */
[C---:B------:R-:W-:Y:S02]  /*1d10*/  IMAD R53, R4.reuse, R9, R53 ;  /* 0x0000000904357224 */ /* 0x040fe400078e0235 */
[C---:B------:R-:W-:Y:S01]  /*1d20*/  IMAD R55, R4.reuse, R8, R55 ;  /* 0x0000000804377224 */ /* 0x040fe200078e0237 */
[----:B------:R-:W-:Y:S01]  /*1d30*/  SHF.R.U32.HI R8, RZ, 0x2, R0 ;  /* 0x00000002ff087819 */ /* 0x000fe20000011600 */
[----:B------:R-:W-:Y:S02]  /*1d40*/  IMAD.MOV R5, RZ, RZ, -R5 ;  /* 0x000000ffff057224 */ /* 0x000fe400078e0a05 */
[--C-:B------:R-:W-:Y:S01]  /*1d50*/  @!P1 IMAD.IADD R45, R45, 0x1, -R4.reuse ;  /* 0x000000012d2d9824 */ /* 0x100fe200078e0a04 */
[C---:B------:R-:W-:Y:S01]  /*1d60*/  ISETP.GT.U32.AND P1, PT, R4.reuse, R53, PT ;  /* 0x000000350400720c */ /* 0x040fe20003f24070 */
[--C-:B------:R-:W-:Y:S01]  /*1d70*/  @!P4 IMAD.IADD R51, R51, 0x1, -R4.reuse ;  /* 0x000000013333c824 */ /* 0x100fe200078e0a04 */
[----:B------:R-:W-:Y:S01]  /*1d80*/  ISETP.GT.U32.AND P4, PT, R4, R55, PT ;  /* 0x000000370400720c */ /* 0x000fe20003f84070 */
[--C-:B------:R-:W-:Y:S01]  /*1d90*/  @!P3 IMAD.IADD R49, R49, 0x1, -R4.reuse ;  /* 0x000000013131b824 */ /* 0x100fe200078e0a04 */
[----:B------:R-:W-:Y:S01]  /*1da0*/  SGXT.U32 R8, R8, 0x3 ;  /* 0x000000030808781a */ /* 0x000fe20000000000 */
[----:B------:R-:W-:Y:S01]  /*1db0*/  IMAD R57, R4, R5, R57 ;  /* 0x0000000504397224 */ /* 0x000fe200078e0239 */
[----:B------:R-:W-:Y:S01]  /*1dc0*/  LOP3.LUT R5, R0, 0x3, RZ, 0xc0, !PT ;  /* 0x0000000300057812 */ /* 0x000fe200078ec0ff */
[--C-:B------:R-:W-:Y:S01]  /*1dd0*/  @!P6 IMAD.IADD R47, R47, 0x1, -R4.reuse ;  /* 0x000000012f2fe824 */ /* 0x100fe200078e0a04 */
[----:B------:R-:W-:Y:S01]  /*1de0*/  ISETP.GE.AND P6, PT, R30, RZ, PT ;  /* 0x000000ff1e00720c */ /* 0x000fe20003fc6270 */
[----:B------:R-:W-:Y:S01]  /*1df0*/  @!P2 IMAD.MOV R37, RZ, RZ, -R37 ;  /* 0x000000ffff25a224 */ /* 0x000fe200078e0a25 */
[C---:B------:R-:W-:Y:S01]  /*1e00*/  ISETP.GT.U32.AND P3, PT, R4.reuse, R49, PT ;  /* 0x000000310400720c */ /* 0x040fe20003f64070 */
[----:B------:R-:W-:Y:S01]  /*1e10*/  @!P0 IMAD.MOV R35, RZ, RZ, -R35 ;  /* 0x000000ffff238224 */ /* 0x000fe200078e0a23 */
[----:B------:R-:W-:Y:S01]  /*1e20*/  ISETP.GT.U32.AND P2, PT, R4, R57, PT ;  /* 0x000000390400720c */ /* 0x000fe20003f44070 */
[--C-:B------:R-:W-:Y:S01]  /*1e30*/  @!P1 IMAD.IADD R53, R53, 0x1, -R4.reuse ;  /* 0x0000000135359824 */ /* 0x100fe200078e0a04 */
[----:B------:R-:W-:Y:S01]  /*1e40*/  ISETP.GE.AND P0, PT, R32, RZ, PT ;  /* 0x000000ff2000720c */ /* 0x000fe20003f06270 */
[--C-:B------:R-:W-:Y:S01]  /*1e50*/  @!P4 IMAD.IADD R55, R55, 0x1, -R4.reuse ;  /* 0x000000013737c824 */ /* 0x100fe200078e0a04 */
[C---:B------:R-:W-:Y:S01]  /*1e60*/  ISETP.GT.U32.AND P1, PT, R4.reuse, R51, PT ;  /* 0x000000330400720c */ /* 0x040fe20003f24070 */
[----:B------:R-:W-:Y:S01]  /*1e70*/  @!P5 IMAD.MOV R39, RZ, RZ, -R39 ;  /* 0x000000ffff27d224 */ /* 0x000fe200078e0a27 */
[----:B------:R-:W-:Y:S01]  /*1e80*/  ISETP.GT.U32.AND P5, PT, R4, R53, PT ;  /* 0x000000350400720c */ /* 0x000fe20003fa4070 */
[----:B------:R-:W-:Y:S01]  /*1e90*/  IMAD R5, R5, 0x88, RZ ;  /* 0x0000008805057824 */ /* 0x000fe200078e02ff */
[----:B------:R-:W-:Y:S01]  /*1ea0*/  ISETP.GE.AND P4, PT, R38, RZ, PT ;  /* 0x000000ff2600720c */ /* 0x000fe20003f86270 */
[----:B------:R-:W-:Y:S01]  /*1eb0*/  @!P6 IMAD.MOV R43, RZ, RZ, -R43 ;  /* 0x000000ffff2be224 */ /* 0x000fe200078e0a2b */
[----:B------:R-:W-:Y:S01]  /*1ec0*/  ISETP.GT.U32.AND P6, PT, R4, R55, PT ;  /* 0x000000370400720c */ /* 0x000fe20003fc4070 */
[--C-:B------:R-:W-:Y:S01]  /*1ed0*/  @!P3 IMAD.IADD R49, R49, 0x1, -R4.reuse ;  /* 0x000000013131b824 */ /* 0x100fe200078e0a04 */
[----:B------:R-:W-:Y:S01]  /*1ee0*/  ISETP.GE.AND P3, PT, R34, RZ, PT ;  /* 0x000000ff2200720c */ /* 0x000fe20003f66270 */
[--C-:B------:R-:W-:Y:S01]  /*1ef0*/  @!P2 IMAD.IADD R57, R57, 0x1, -R4.reuse ;  /* 0x000000013939a824 */ /* 0x100fe200078e0a04 */
[----:B------:R-:W-:Y:S01]  /*1f00*/  LOP3.LUT R8, R5, R8, RZ, 0xfc, !PT ;  /* 0x0000000805087212 */ /* 0x000fe200078efcff */
[----:B------:R-:W-:Y:S01]  /*1f10*/  @!P0 IMAD.MOV R41, RZ, RZ, -R41 ;  /* 0x000000ffff298224 */ /* 0x000fe200078e0a29 */
[----:B------:R-:W-:Y:S01]  /*1f20*/  ISETP.GE.AND P0, PT, R36, RZ, PT ;  /* 0x000000ff2400720c */ /* 0x000fe20003f06270 */
[--C-:B------:R-:W-:Y:S01]  /*1f30*/  @!P1 IMAD.IADD R51, R51, 0x1, -R4.reuse ;  /* 0x0000000133339824 */ /* 0x100fe200078e0a04 */
[----:B------:R-:W-:Y:S01]  /*1f40*/  ISETP.GT.U32.AND P2, PT, R4, R57, PT ;  /* 0x000000390400720c */ /* 0x000fe20003f44070 */
[--C-:B------:R-:W-:Y:S01]  /*1f50*/  @!P5 IMAD.IADD R53, R53, 0x1, -R4.reuse ;  /* 0x000000013535d824 */ /* 0x100fe200078e0a04 */
[----:B------:R-:W-:Y:S01]  /*1f60*/  ISETP.GE.AND P1, PT, R26, RZ, PT ;  /* 0x000000ff1a00720c */ /* 0x000fe20003f26270 */
[----:B------:R-:W-:Y:S01]  /*1f70*/  IMAD.SHL.U32 R9, R0, 0x40, RZ ;  /* 0x0000004000097824 */ /* 0x000fe200078e00ff */
[----:B------:R-:W-:Y:S01]  /*1f80*/  ISETP.GE.AND P5, PT, R28, RZ, PT ;  /* 0x000000ff1c00720c */ /* 0x000fe20003fa6270 */
[--C-:B------:R-:W-:Y:S01]  /*1f90*/  @!P6 IMAD.IADD R55, R55, 0x1, -R4.reuse ;  /* 0x000000013737e824 */ /* 0x100fe200078e0a04 */
[----:B------:R-:W-:Y:S01]  /*1fa0*/  ISETP.GE.AND P6, PT, R40, RZ, PT ;  /* 0x000000ff2800720c */ /* 0x000fe20003fc6270 */
[----:B------:R-:W-:Y:S01]  /*1fb0*/  @!P3 IMAD.MOV R45, RZ, RZ, -R45 ;  /* 0x000000ffff2db224 */ /* 0x000fe200078e0a2d */
[----:B------:R-:W-:Y:S01]  /*1fc0*/  ISETP.GE.AND P3, PT, R7, RZ, PT ;  /* 0x000000ff0700720c */ /* 0x000fe20003f66270 */
[C---:B------:R-:W-:Y:S01]  /*1fd0*/  IMAD.SHL.U32 R26, R0.reuse, 0x8, RZ ;  /* 0x00000008001a7824 */ /* 0x040fe200078e00ff */
[----:B------:R-:W-:Y:S01]  /*1fe0*/  LOP3.LUT R5, RZ, R21, RZ, 0x33, !PT ;  /* 0x00000015ff057212 */ /* 0x000fe200078e33ff */
[----:B------:R-:W-:Y:S01]  /*1ff0*/  @!P0 IMAD.MOV R47, RZ, RZ, -R47 ;  /* 0x000000ffff2f8224 */ /* 0x000fe200078e0a2f */
[----:B------:R-:W-:Y:S01]  /*2000*/  LOP3.LUT R9, R9, 0x1c0, RZ, 0xc0, !PT ;  /* 0x000001c009097812 */ /* 0x000fe200078ec0ff */
[----:B------:R-:W-:Y:S01]  /*2010*/  @!P2 IMAD.IADD R57, R57, 0x1, -R4 ;  /* 0x000000013939a824 */ /* 0x000fe200078e0a04 */
[----:B------:R-:W-:Y:S01]  /*2020*/  ISETP.NE.AND P2, PT, R21, RZ, PT ;  /* 0x000000ff1500720c */ /* 0x000fe20003f45270 */
[----:B------:R-:W-:Y:S01]  /*2030*/  @!P4 IMAD.MOV R49, RZ, RZ, -R49 ;  /* 0x000000ffff31c224 */ /* 0x000fe200078e0a31 */
[----:B------:R-:W-:Y:S01]  /*2040*/  LOP3.LUT R26, R9, 0x30, R26, 0xf8, !PT ;  /* 0x00000030091a7812 */ /* 0x000fe200078ef81a */
[----:B------:R-:W-:Y:S01]  /*2050*/  @!P1 IMAD.MOV R51, RZ, RZ, -R51 ;  /* 0x000000ffff339224 */ /* 0x000fe200078e0a33 */
[C---:B------:R-:W-:Y:S01]  /*2060*/  SEL R6, R5.reuse, R6, !P2 ;  /* 0x0000000605067207 */ /* 0x040fe20005000000 */
[----:B------:R-:W-:Y:S01]  /*2070*/  @!P5 IMAD.MOV R53, RZ, RZ, -R53 ;  /* 0x000000ffff35d224 */ /* 0x000fe200078e0a35 */
[C---:B------:R-:W-:Y:S01]  /*2080*/  SEL R13, R5.reuse, R13, !P2 ;  /* 0x0000000d050d7207 */ /* 0x040fe20005000000 */
[----:B------:R-:W-:Y:S01]  /*2090*/  @!P6 IMAD.MOV R55, RZ, RZ, -R55 ;  /* 0x000000ffff37e224 */ /* 0x000fe200078e0a37 */
[C---:B------:R-:W-:Y:S01]  /*20a0*/  SEL R11, R5.reuse, R11, !P2 ;  /* 0x0000000b050b7207 */ /* 0x040fe20005000000 */
[----:B------:R-:W-:Y:S01]  /*20b0*/  IMAD.SHL.U32 R9, R0, 0x2, RZ ;  /* 0x0000000200097824 */ /* 0x000fe200078e00ff */
[C---:B------:R-:W-:Y:S01]  /*20c0*/  SEL R10, R5.reuse, R10, !P2 ;  /* 0x0000000a050a7207 */ /* 0x040fe20005000000 */
[----:B------:R-:W-:Y:S01]  /*20d0*/  @!P3 IMAD.MOV R57, RZ, RZ, -R57 ;  /* 0x000000ffff39b224 */ /* 0x000fe200078e0a39 */
[C---:B------:R-:W-:Y:S01]  /*20e0*/  SEL R12, R5.reuse, R12, !P2 ;  /* 0x0000000c050c7207 */ /* 0x040fe20005000000 */
[----:B------:R-:W-:Y:S01]  /*20f0*/  IMAD R6, R6, UR6, RZ ;  /* 0x0000000606067c24 */ /* 0x000fe2000f8e02ff */
[----:B------:R-:W-:Y:S01]  /*2100*/  SEL R17, R5, R17, !P2 ;  /* 0x0000001105117207 */ /* 0x000fe20005000000 */
[----:B------:R-:W-:Y:S01]  /*2110*/  IMAD R4, R13, UR6, RZ ;  /* 0x000000060d047c24 */ /* 0x000fe2000f8e02ff */
[----:B------:R-:W-:Y:S01]  /*2120*/  SEL R14, R5, R14, !P2 ;  /* 0x0000000e050e7207 */ /* 0x000fe20005000000 */
[----:B------:R-:W-:Y:S01]  /*2130*/  IMAD R11, R11, UR6, RZ ;  /* 0x000000060b0b7c24 */ /* 0x000fe2000f8e02ff */
[C---:B------:R-:W-:Y:S01]  /*2140*/  SEL R15, R5.reuse, R15, !P2 ;  /* 0x0000000f050f7207 */ /* 0x040fe20005000000 */
[----:B------:R-:W-:Y:S01]  /*2150*/  IMAD R10, R10, UR6, RZ ;  /* 0x000000060a0a7c24 */ /* 0x000fe2000f8e02ff */
[C---:B------:R-:W-:Y:S01]  /*2160*/  SEL R16, R5.reuse, R16, !P2 ;  /* 0x0000001005107207 */ /* 0x040fe20005000000 */
        /* <DEDUP_REMOVED lines=17> */
[----:B------:R-:W-:Y:S01]  /*2280*/  SEL R31, R5, R31, !P2 ;  /* 0x0000001f051f7207 */ /* 0x000fe20005000000 */
        /* <DEDUP_REMOVED lines=27> */
[----:B------:R-:W-:Y:S01]  /*2440*/  LOP3.LUT R9, R26, 0x30, R9, 0x78, !PT ;  /* 0x000000301a097812 */ /* 0x000fe200078e7809 */
[----:B------:R-:W-:Y:S01]  /*2450*/  IMAD R53, R53, UR6, RZ ;  /* 0x0000000635357c24 */ /* 0x000fe2000f8e02ff */
[----:B------:R-:W-:Y:S01]  /*2460*/  SEL R5, R5, R57, !P2 ;  /* 0x0000003905057207 */ /* 0x000fe20005000000 */
[----:B------:R-:W-:Y:S01]  /*2470*/  IMAD R55, R55, UR6, RZ ;  /* 0x0000000637377c24 */ /* 0x000fe2000f8e02ff */
[----:B------:R-:W-:-:S02]  /*2480*/  IADD3 R26, P2, PT, R6, UR10, RZ ;  /* 0x0000000a061a7c10 */ /* 0x000fc4000ff5e0ff */
[----:B------:R-:W-:Y:S02]  /*2490*/  CS2R R56, SRZ ;  /* 0x0000000000387805 */ /* 0x000fe4000001ff00 */
[----:B------:R-:W-:Y:S01]  /*24a0*/  IADD3 R21, P3, PT, R4, UR10, RZ ;  /* 0x0000000a04157c10 */ /* 0x000fe2000ff7e0ff */
[----:B------:R-:W-:Y:S01]  /*24b0*/  IMAD R80, R80, UR74, RZ ;  /* 0x0000004a50507c24 */ /* 0x000fe2000f8e02ff */
[----:B------:R-:W-:Y:S01]  /*24c0*/  IADD3 R13, P4, PT, R11, UR10, RZ ;  /* 0x0000000a0b0d7c10 */ /* 0x000fe2000ff9e0ff */
[----:B------:R-:W-:Y:S01]  /*24d0*/  IMAD R82, R82, UR74, RZ ;  /* 0x0000004a52527c24 */ /* 0x000fe2000f8e02ff */
[----:B------:R-:W-:Y:S01]  /*24e0*/  SHF.R.S32.HI R48, RZ, 0x1f, R4 ;  /* 0x0000001fff307819 */ /* 0x000fe20000011404 */
[----:B------:R-:W-:Y:S01]  /*24f0*/  IMAD R84, R84, UR74, RZ ;  /* 0x0000004a54547c24 */ /* 0x000fe2000f8e02ff */
[----:B------:R-:W-:Y:S01]  /*2500*/  R2UR UR19, R26 ;  /* 0x000000001a1372ca */ /* 0x000fe200000e0000 */
[----:B------:R-:W-:Y:S01]  /*2510*/  IMAD R86, R86, UR74, RZ ;  /* 0x0000004a56567c24 */ /* 0x000fe2000f8e02ff */
[----:B------:R-:W-:Y:S01]  /*2520*/  R2UR UR18, R21 ;  /* 0x00000000151272ca */ /* 0x000fe200000e0000 */
[----:B------:R-:W-:Y:S01]  /*2530*/  IMAD R88, R88, UR74, RZ ;  /* 0x0000004a58587c24 */ /* 0x000fe2000f8e02ff */
[----:B------:R-:W-:Y:S01]  /*2540*/  R2UR UR17, R13 ;  /* 0x000000000d1172ca */ /* 0x000fe200000e0000 */
[----:B----4-:R-:W-:Y:S01]  /*2550*/  IMAD R13, R3, UR7, RZ ;  /* 0x00000007030d7c24 */ /* 0x010fe2000f8e02ff */
[----:B------:R-:W-:Y:S01]  /*2560*/  SHF.R.S32.HI R50, RZ, 0x1f, R6 ;  /* 0x0000001fff327819 */ /* 0x000fe20000011406 */
[----:B------:R-:W0:Y:S01]  /*2570*/  LDCU UR7, c[0x0][0x3ac] ;  /* 0x00007580ff0777ac */ /* 0x000e220008000800 */
[----:B------:R-:W-:Y:S01]  /*2580*/  IADD3.X R48, PT, PT, R48, UR11, RZ, P3, !PT ;  /* 0x0000000b30307c10 */ /* 0x000fe20009ffe4ff */
[----:B------:R-:W-:Y:S01]  /*2590*/  IMAD R90, R90, UR74, RZ ;  /* 0x0000004a5a5a7c24 */ /* 0x000fe2000f8e02ff */
[----:B------:R-:W-:Y:S01]  /*25a0*/  IADD3 R26, P5, PT, R10, UR10, RZ ;  /* 0x0000000a0a1a7c10 */ /* 0x000fe2000ffbe0ff */
[----:B------:R-:W-:Y:S01]  /*25b0*/  IMAD R92, R92, UR74, RZ ;  /* 0x0000004a5c5c7c24 */ /* 0x000fe2000f8e02ff */
[----:B------:R-:W-:Y:S01]  /*25c0*/  IADD3 R21, P6, PT, R12, UR10, RZ ;  /* 0x0000000a0c157c10 */ /* 0x000fe2000ffde0ff */
[----:B------:R-:W-:Y:S01]  /*25d0*/  IMAD R94, R94, UR74, RZ ;  /* 0x0000004a5e5e7c24 */ /* 0x000fe2000f8e02ff */
[----:B------:R-:W-:Y:S01]  /*25e0*/  IADD3 R4, P3, PT, R17, UR10, RZ ;  /* 0x0000000a11047c10 */ /* 0x000fe2000ff7e0ff */
[----:B------:R-:W-:Y:S01]  /*25f0*/  IMAD R96, R96, UR74, RZ ;  /* 0x0000004a60607c24 */ /* 0x000fe2000f8e02ff */
[----:B------:R-:W-:Y:S01]  /*2600*/  SHF.R.S32.HI R44, RZ, 0x1f, R10 ;  /* 0x0000001fff2c7819 */ /* 0x000fe2000001140a */
[----:B------:R-:W-:Y:S01]  /*2610*/  IMAD R98, R98, UR74, RZ ;  /* 0x0000004a62627c24 */ /* 0x000fe2000f8e02ff */
[----:B------:R-:W-:Y:S01]  /*2620*/  IADD3.X R50, PT, PT, R50, UR11, RZ, P2, !PT ;  /* 0x0000000b32327c10 */ /* 0x000fe200097fe4ff */
[----:B------:R-:W-:Y:S01]  /*2630*/  IMAD R100, R100, UR74, RZ ;  /* 0x0000004a64647c24 */ /* 0x000fe2000f8e02ff */
[----:B------:R-:W-:Y:S01]  /*2640*/  R2UR UR15, R21 ;  /* 0x00000000150f72ca */ /* 0x000fe200000e0000 */
[----:B------:R-:W-:Y:S01]  /*2650*/  IMAD R102, R102, UR74, RZ ;  /* 0x0000004a66667c24 */ /* 0x000fe2000f8e02ff */
[----:B------:R-:W-:Y:S01]  /*2660*/  IADD3 R6, P2, PT, R16, UR10, RZ ;  /* 0x0000000a10067c10 */ /* 0x000fe2000ff5e0ff */
[----:B------:R-:W-:Y:S01]  /*2670*/  IMAD R104, R104, UR74, RZ ;  /* 0x0000004a68687c24 */ /* 0x000fe2000f8e02ff */
[----:B------:R-:W-:Y:S01]  /*2680*/  SHF.R.S32.HI R46, RZ, 0x1f, R11 ;  /* 0x0000001fff2e7819 */ /* 0x000fe2000001140b */
[----:B------:R-:W-:Y:S01]  /*2690*/  IMAD R108, R108, UR74, RZ ;  /* 0x0000004a6c6c7c24 */ /* 0x000fe2000f8e02ff */
[----:B------:R-:W-:-:S02]  /*26a0*/  R2UR UR40, R4 ;  /* 0x00000000042872ca */ /* 0x000fc400000e0000 */
[----:B------:R-:W-:Y:S02]  /*26b0*/  IADD3.X R44, PT, PT, R44, UR11, RZ, P5, !PT ;  /* 0x0000000b2c2c7c10 */ /* 0x000fe4000affe4ff */
[----:B------:R-:W-:Y:S02]  /*26c0*/  IADD3 R21, P0, PT, R14, UR10, RZ ;  /* 0x0000000a0e157c10 */ /* 0x000fe4000ff1e0ff */
[----:B------:R-:W-:Y:S02]  /*26d0*/  IADD3 R3, P1, PT, R13, UR8, RZ ;  /* 0x000000080d037c10 */ /* 0x000fe4000ff3e0ff */
[----:B------:R-:W-:Y:S02]  /*26e0*/  IADD3 R4, P5, PT, R19, UR10, RZ ;  /* 0x0000000a13047c10 */ /* 0x000fe4000ffbe0ff */
[----:B------:R-:W-:Y:S02]  /*26f0*/  SHF.R.S32.HI R42, RZ, 0x1f, R12 ;  /* 0x0000001fff2a7819 */ /* 0x000fe4000001140c */
[----:B------:R-:W-:-:S02]  /*2700*/  R2UR UR41, R6 ;  /* 0x00000000062972ca */ /* 0x000fc400000e0000 */
[----:B------:R-:W-:Y:S02]  /*2710*/  IADD3.X R46, PT, PT, R46, UR11, RZ, P4, !PT ;  /* 0x0000000b2e2e7c10 */ /* 0x000fe4000a7fe4ff */
[----:B------:R-:W-:Y:S02]  /*2720*/  R2UR UR8, R21 ;  /* 0x00000000150872ca */ /* 0x000fe400000e0000 */
[----:B------:R-:W-:Y:S02]  /*2730*/  LEA.HI.X.SX32 R13, R13, UR9, 0x1, P1 ;  /* 0x000000090d0d7c11 */ /* 0x000fe400088f0eff */
[----:B------:R-:W-:Y:S02]  /*2740*/  IADD3 R6, P4, PT, R18, UR10, RZ ;  /* 0x0000000a12067c10 */ /* 0x000fe4000ff9e0ff */
[----:B------:R-:W-:Y:S02]  /*2750*/  R2UR UR38, R4 ;  /* 0x00000000042672ca */ /* 0x000fe400000e0000 */
[----:B------:R-:W-:-:S02]  /*2760*/  IADD3.X R42, PT, PT, R42, UR11, RZ, P6, !PT ;  /* 0x0000000b2a2a7c10 */ /* 0x000fc4000b7fe4ff */
[----:B------:R-:W-:Y:S02]  /*2770*/  SHF.R.S32.HI R40, RZ, 0x1f, R14 ;  /* 0x0000001fff287819 */ /* 0x000fe4000001140e */
[----:B------:R-:W-:Y:S02]  /*2780*/  IADD3 R21, P1, PT, R15, UR10, RZ ;  /* 0x0000000a0f157c10 */ /* 0x000fe4000ff3e0ff */
[----:B------:R-:W-:Y:S02]  /*2790*/  IADD3 R4, P6, PT, R20, UR10, RZ ;  /* 0x0000000a14047c10 */ /* 0x000fe4000ffde0ff */
[----:B------:R-:W-:Y:S01]  /*27a0*/  SHF.R.S32.HI R38, RZ, 0x1f, R15 ;  /* 0x0000001fff267819 */ /* 0x000fe2000001140f */
[----:B------:R-:W-:Y:S01]  /*27b0*/  IMAD R15, R5, UR6, RZ ;  /* 0x00000006050f7c24 */ /* 0x000fe2000f8e02ff */
[----:B------:R-:W-:Y:S02]  /*27c0*/  R2UR UR39, R6 ;  /* 0x00000000062772ca */ /* 0x000fe400000e0000 */
[----:B------:R-:W-:-:S02]  /*27d0*/  IADD3.X R40, PT, PT, R40, UR11, RZ, P0, !PT ;  /* 0x0000000b28287c10 */ /* 0x000fc400087fe4ff */
[----:B------:R-:W-:Y:S02]  /*27e0*/  R2UR UR37, R4 ;  /* 0x00000000042572ca */ /* 0x000fe400000e0000 */
[----:B------:R-:W-:Y:S02]  /*27f0*/  IADD3 R6, P0, PT, R23, UR10, RZ ;  /* 0x0000000a17067c10 */ /* 0x000fe4000ff1e0ff */
[----:B------:R-:W-:Y:S02]  /*2800*/  IADD3.X R38, PT, PT, R38, UR11, RZ, P1, !PT ;  /* 0x0000000b26267c10 */ /* 0x000fe40008ffe4ff */
[----:B------:R-:W-:Y:S02]  /*2810*/  SHF.R.S32.HI R36, RZ, 0x1f, R16 ;  /* 0x0000001fff247819 */ /* 0x000fe40000011410 */
[----:B------:R-:W-:Y:S02]  /*2820*/  IADD3 R4, P1, PT, R25, UR10, RZ ;  /* 0x0000000a19047c10 */ /* 0x000fe4000ff3e0ff */
[----:B------:R-:W-:-:S02]  /*2830*/  R2UR UR36, R6 ;  /* 0x00000000062472ca */ /* 0x000fc400000e0000 */
[----:B------:R-:W-:Y:S02]  /*2840*/  IADD3.X R36, PT, PT, R36, UR11, RZ, P2, !PT ;  /* 0x0000000b24247c10 */ /* 0x000fe400097fe4ff */
[----:B------:R-:W-:Y:S01]  /*2850*/  R2UR UR35, R4 ;  /* 0x00000000042372ca */ /* 0x000fe200000e0000 */
[----:B------:R-:W-:Y:S01]  /*2860*/  IMAD R4, R29, UR6, RZ ;  /* 0x000000061d047c24 */ /* 0x000fe2000f8e02ff */
[----:B------:R-:W-:Y:S02]  /*2870*/  IADD3 R6, P2, PT, R27, UR10, RZ ;  /* 0x0000000a1b067c10 */ /* 0x000fe4000ff5e0ff */
[----:B------:R-:W-:Y:S02]  /*2880*/  SHF.R.S32.HI R34, RZ, 0x1f, R17 ;  /* 0x0000001fff227819 */ /* 0x000fe40000011411 */
[----:B------:R-:W-:Y:S02]  /*2890*/  SHF.R.S32.HI R32, RZ, 0x1f, R18 ;  /* 0x0000001fff207819 */ /* 0x000fe40000011412 */
[----:B------:R-:W-:Y:S01]  /*28a0*/  R2UR UR34, R6 ;  /* 0x00000000062272ca */ /* 0x000fe200000e0000 */
[----:B------:R-:W-:Y:S01]  /*28b0*/  IMAD R6, R31, UR6, RZ ;  /* 0x000000061f067c24 */ /* 0x000fe2000f8e02ff */
[----:B------:R-:W-:-:S02]  /*28c0*/  R2UR UR16, R26 ;  /* 0x000000001a1072ca */ /* 0x000fc400000e0000 */
[----:B------:R-:W-:Y:S02]  /*28d0*/  IADD3.X R34, PT, PT, R34, UR11, RZ, P3, !PT ;  /* 0x0000000b22227c10 */ /* 0x000fe40009ffe4ff */
[----:B------:R-:W-:Y:S02]  /*28e0*/  IADD3.X R32, PT, PT, R32, UR11, RZ, P4, !PT ;  /* 0x0000000b20207c10 */ /* 0x000fe4000a7fe4ff */
[----:B------:R-:W-:Y:S02]  /*28f0*/  IADD3 R11, P3, PT, R4, UR10, RZ ;  /* 0x0000000a040b7c10 */ /* 0x000fe4000ff7e0ff */
[----:B------:R-:W-:Y:S02]  /*2900*/  IADD3 R10, P4, PT, R22, UR10, RZ ;  /* 0x0000000a160a7c10 */ /* 0x000fe4000ff9e0ff */
[----:B------:R-:W-:Y:S02]  /*2910*/  SHF.R.S32.HI R31, RZ, 0x1f, R19 ;  /* 0x0000001fff1f7819 */ /* 0x000fe40000011413 */
[----:B------:R-:W-:-:S02]  /*2920*/  SHF.R.S32.HI R26, RZ, 0x1f, R4 ;  /* 0x0000001fff1a7819 */ /* 0x000fc40000011404 */
[----:B------:R-:W-:Y:S02]  /*2930*/  R2UR UR33, R11 ;  /* 0x000000000b2172ca */ /* 0x000fe400000e0000 */
[----:B------:R-:W-:Y:S01]  /*2940*/  R2UR UR32, R10 ;  /* 0x000000000a2072ca */ /* 0x000fe200000e0000 */
[----:B------:R-:W-:Y:S01]  /*2950*/  IMAD R10, R24, UR6, RZ ;  /* 0x00000006180a7c24 */ /* 0x000fe2000f8e02ff */
[----:B------:R-:W-:Y:S01]  /*2960*/  IADD3.X R31, PT, PT, R31, UR11, RZ, P5, !PT ;  /* 0x0000000b1f1f7c10 */ /* 0x000fe2000affe4ff */
[----:B------:R-:W-:Y:S01]  /*2970*/  USHF.R.S32.HI UR6, URZ, 0x1f, UR5 ;  /* 0x0000001fff067899 */ /* 0x000fe20008011405 */
[----:B------:R-:W-:Y:S02]  /*2980*/  SHF.R.S32.HI R28, RZ, 0x1f, R25 ;  /* 0x0000001fff1c7819 */ /* 0x000fe40000011419 */
[----:B------:R-:W-:Y:S01]  /*2990*/  IADD3.X R26, PT, PT, R26, UR11, RZ, P3, !PT ;  /* 0x0000000b1a1a7c10 */ /* 0x000fe20009ffe4ff */
[----:B------:R-:W-:Y:S01]  /*29a0*/  ULEA.HI UR6, UR6, UR5, URZ, 0x6 ;  /* 0x0000000506067291 */ /* 0x000fe2000f8f30ff */
[----:B------:R-:W-:Y:S01]  /*29b0*/  IADD3 R11, P5, PT, R6, UR10, RZ ;  /* 0x0000000a060b7c10 */ /* 0x000fe2000ffbe0ff */
[----:B0-----:R-:W-:Y:S01]  /*29c0*/  USHF.L.U32 UR5, UR7, 0x6, URZ ;  /* 0x0000000607057899 */ /* 0x001fe200080006ff */
[----:B------:R-:W-:Y:S01]  /*29d0*/  SHF.R.S32.HI R30, RZ, 0x1f, R20 ;  /* 0x0000001fff1e7819 */ /* 0x000fe20000011414 */
[----:B------:R-:W-:Y:S01]  /*29e0*/  USHF.R.S32.HI UR6, URZ, 0x6, UR6 ;  /* 0x00000006ff067899 */ /* 0x000fe20008011406 */
[----:B------:R-:W-:-:S02]  /*29f0*/  SHF.R.S32.HI R29, RZ, 0x1f, R23 ;  /* 0x0000001fff1d7819 */ /* 0x000fc40000011417 */
[----:B------:R-:W-:Y:S02]  /*2a00*/  IADD3 R4, P3, PT, R39, UR10, RZ ;  /* 0x0000000a27047c10 */ /* 0x000fe4000ff7e0ff */
[----:B------:R-:W-:Y:S02]  /*2a10*/  SHF.R.S32.HI R25, RZ, 0x1f, R22 ;  /* 0x0000001fff197819 */ /* 0x000fe40000011416 */
[----:B------:R-:W-:Y:S02]  /*2a20*/  R2UR UR31, R11 ;  /* 0x000000000b1f72ca */ /* 0x000fe400000e0000 */
[----:B------:R-:W-:Y:S02]  /*2a30*/  IADD3.X R30, PT, PT, R30, UR11, RZ, P6, !PT ;  /* 0x0000000b1e1e7c10 */ /* 0x000fe4000b7fe4ff */
[----:B------:R-:W-:Y:S02]  /*2a40*/  IADD3.X R29, PT, PT, R29, UR11, RZ, P0, !PT ;  /* 0x0000000b1d1d7c10 */ /* 0x000fe400087fe4ff */
        /* <DEDUP_REMOVED lines=9> */
[----:B------:R-:W-:Y:S02]  /*2ae0*/  IADD3.X R23, PT, PT, R23, UR11, RZ, P6, !PT ;  /* 0x0000000b17177c10 */ /* 0x000fe4000b7fe4ff */
[----:B------:R-:W-:Y:S02]  /*2af0*/  IADD3 R11, P1, PT, R35, UR10, RZ ;  /* 0x0000000a230b7c10 */ /* 0x000fe4000ff3e0ff */
[----:B------:R-:W-:Y:S02]  /*2b00*/  SHF.R.S32.HI R27, RZ, 0x1f, R27 ;  /* 0x0000001fff1b7819 */ /* 0x000fe4000001141b */
[----:B------:R-:W-:-:S02]  /*2b10*/  IADD3 R4, P6, PT, R45, UR10, RZ ;  /* 0x0000000a2d047c10 */ /* 0x000fc4000ffde0ff */
[----:B------:R-:W-:Y:S02]  /*2b20*/  SHF.R.S32.HI R22, RZ, 0x1f, R10 ;  /* 0x0000001fff167819 */ /* 0x000fe4000001140a */
[----:B------:R-:W-:Y:S02]  /*2b30*/  R2UR UR28, R11 ;  /* 0x000000000b1c72ca */ /* 0x000fe400000e0000 */
[----:B------:R-:W-:Y:S02]  /*2b40*/  IADD3.X R27, PT, PT, R27, UR11, RZ, P2, !PT ;  /* 0x0000000b1b1b7c10 */ /* 0x000fe400097fe4ff */
[----:B------:R-:W-:Y:S02]  /*2b50*/  R2UR UR23, R4 ;  /* 0x00000000041772ca */ /* 0x000fe400000e0000 */
[----:B------:R-:W-:Y:S02]  /*2b60*/  IADD3.X R22, PT, PT, R22, UR11, RZ, P0, !PT ;  /* 0x0000000b16167c10 */ /* 0x000fe400087fe4ff */
[----:B------:R-:W-:-:S02]  /*2b70*/  IADD3 R11, P2, PT, R37, UR10, RZ ;  /* 0x0000000a250b7c10 */ /* 0x000fc4000ff5e0ff */
[----:B------:R-:W-:Y:S02]  /*2b80*/  SHF.R.S32.HI R24, RZ, 0x1f, R6 ;  /* 0x0000001fff187819 */ /* 0x000fe40000011406 */
[----:B------:R-:W-:Y:S02]  /*2b90*/  IADD3 R4, P0, PT, R47, UR10, RZ ;  /* 0x0000000a2f047c10 */ /* 0x000fe4000ff1e0ff */
[----:B------:R-:W-:Y:S02]  /*2ba0*/  SHF.R.S32.HI R20, RZ, 0x1f, R37 ;  /* 0x0000001fff147819 */ /* 0x000fe40000011425 */
[----:B------:R-:W-:Y:S02]  /*2bb0*/  R2UR UR42, R21 ;  /* 0x00000000152a72ca */ /* 0x000fe400000e0000 */
[----:B------:R-:W-:Y:S02]  /*2bc0*/  IADD3.X R24, PT, PT, R24, UR11, RZ, P5, !PT ;  /* 0x0000000b18187c10 */ /* 0x000fe4000affe4ff */
[----:B------:R-:W-:-:S02]  /*2bd0*/  R2UR UR22, R4 ;  /* 0x00000000041672ca */ /* 0x000fc400000e0000 */
[----:B------:R-:W-:Y:S02]  /*2be0*/  IADD3.X R20, PT, PT, R20, UR11, RZ, P2, !PT ;  /* 0x0000000b14147c10 */ /* 0x000fe400097fe4ff */
[----:B------:R-:W-:Y:S02]  /*2bf0*/  IADD3 R6, P5, PT, R43, UR10, RZ ;  /* 0x0000000a2b067c10 */ /* 0x000fe4000ffbe0ff */
[----:B------:R-:W-:Y:S02]  /*2c00*/  SHF.R.S32.HI R21, RZ, 0x1f, R35 ;  /* 0x0000001fff157819 */ /* 0x000fe40000011423 */
[----:B------:R-:W-:Y:S02]  /*2c10*/  IADD3 R4, P2, PT, R51, UR10, RZ ;  /* 0x0000000a33047c10 */ /* 0x000fe4000ff5e0ff */
[----:B------:R-:W-:Y:S02]  /*2c20*/  SHF.R.S32.HI R19, RZ, 0x1f, R39 ;  /* 0x0000001fff137819 */ /* 0x000fe40000011427 */
[----:B------:R-:W-:-:S02]  /*2c30*/  SHF.R.S32.HI R16, RZ, 0x1f, R45 ;  /* 0x0000001fff107819 */ /* 0x000fc4000001142d */
[----:B------:R-:W-:Y:S02]  /*2c40*/  R2UR UR24, R6 ;  /* 0x00000000061872ca */ /* 0x000fe400000e0000 */
[----:B------:R-:W-:Y:S02]  /*2c50*/  IADD3.X R21, PT, PT, R21, UR11, RZ, P1, !PT ;  /* 0x0000000b15157c10 */ /* 0x000fe40008ffe4ff */
[----:B------:R-:W-:Y:S02]  /*2c60*/  R2UR UR20, R4 ;  /* 0x00000000041472ca */ /* 0x000fe400000e0000 */
[----:B------:R-:W-:Y:S02]  /*2c70*/  IADD3.X R19, PT, PT, R19, UR11, RZ, P3, !PT ;  /* 0x0000000b13137c10 */ /* 0x000fe40009ffe4ff */
[----:B------:R-:W-:Y:S02]  /*2c80*/  IADD3.X R16, PT, PT, R16, UR11, RZ, P6, !PT ;  /* 0x0000000b10107c10 */ /* 0x000fe4000b7fe4ff */
[----:B------:R-:W-:-:S02]  /*2c90*/  IADD3 R6, P1, PT, R49, UR10, RZ ;  /* 0x0000000a31067c10 */ /* 0x000fc4000ff3e0ff */
[----:B------:R-:W-:Y:S02]  /*2ca0*/  IADD3 R4, P3, PT, R53, UR10, RZ ;  /* 0x0000000a35047c10 */ /* 0x000fe4000ff7e0ff */
[----:B------:R-:W-:Y:S02]  /*2cb0*/  SHF.R.S32.HI R18, RZ, 0x1f, R41 ;  /* 0x0000001fff127819 */ /* 0x000fe40000011429 */
[----:B------:R-:W-:Y:S02]  /*2cc0*/  SHF.R.S32.HI R17, RZ, 0x1f, R43 ;  /* 0x0000001fff117819 */ /* 0x000fe4000001142b */
[----:B------:R-:W-:Y:S02]  /*2cd0*/  R2UR UR46, R16 ;  /* 0x00000000102e72ca */ /* 0x000fe400000e0000 */
[----:B------:R-:W-:Y:S02]  /*2ce0*/  R2UR UR21, R6 ;  /* 0x00000000061572ca */ /* 0x000fe400000e0000 */
[----:B------:R-:W-:-:S02]  /*2cf0*/  R2UR UR9, R4 ;  /* 0x00000000040972ca */ /* 0x000fc400000e0000 */
[----:B------:R-:W-:Y:S02]  /*2d00*/  IADD3.X R18, PT, PT, R18, UR11, RZ, P4, !PT ;  /* 0x0000000b12127c10 */ /* 0x000fe4000a7fe4ff */
[----:B------:R-:W-:Y:S02]  /*2d10*/  IADD3.X R17, PT, PT, R17, UR11, RZ, P5, !PT ;  /* 0x0000000b11117c10 */ /* 0x000fe4000affe4ff */
[----:B------:R-:W-:Y:S02]  /*2d20*/  LOP3.LUT R16, R0, 0x3f, RZ, 0xc0, !PT ;  /* 0x0000003f00107812 */ /* 0x000fe400078ec0ff */
[----:B------:R-:W-:Y:S02]  /*2d30*/  SHF.R.S32.HI R14, RZ, 0x1f, R47 ;  /* 0x0000001fff0e7819 */ /* 0x000fe4000001142f */
[----:B------:R-:W-:Y:S02]  /*2d40*/  SHF.R.S32.HI R6, RZ, 0x1f, R49 ;  /* 0x0000001fff067819 */ /* 0x000fe40000011431 */
[----:B------:R-:W-:-:S02]  /*2d50*/  SHF.R.S32.HI R5, RZ, 0x1f, R51 ;  /* 0x0000001fff057819 */ /* 0x000fc40000011433 */
[----:B------:R-:W-:Y:S02]  /*2d60*/  SHF.R.S32.HI R4, RZ, 0x1f, R53 ;  /* 0x0000001fff047819 */ /* 0x000fe40000011435 */
[----:B------:R-:W-:Y:S02]  /*2d70*/  R2UR UR71, R50 ;  /* 0x00000000324772ca */ /* 0x000fe400000e0000 */
[----:B------:R-:W-:Y:S02]  /*2d80*/  R2UR UR70, R48 ;  /* 0x00000000304672ca */ /* 0x000fe400000e0000 */
[----:B------:R-:W-:Y:S02]  /*2d90*/  R2UR UR61, R31 ;  /* 0x000000001f3d72ca */ /* 0x000fe400000e0000 */
[----:B------:R-:W-:Y:S02]  /*2da0*/  R2UR UR59, R29 ;  /* 0x000000001d3b72ca */ /* 0x000fe400000e0000 */
[----:B------:R-:W-:-:S02]  /*2db0*/  R2UR UR57, R27 ;  /* 0x000000001b3972ca */ /* 0x000fc400000e0000 */
[----:B------:R-:W-:Y:S02]  /*2dc0*/  R2UR UR55, R25 ;  /* 0x00000000193772ca */ /* 0x000fe400000e0000 */
[----:B------:R-:W-:Y:S02]  /*2dd0*/  R2UR UR53, R23 ;  /* 0x00000000173572ca */ /* 0x000fe400000e0000 */
[----:B------:R-:W-:Y:S02]  /*2de0*/  R2UR UR30, R12 ;  /* 0x000000000c1e72ca */ /* 0x000fe400000e0000 */
[----:B------:R-:W-:Y:S02]  /*2df0*/  R2UR UR27, R11 ;  /* 0x000000000b1b72ca */ /* 0x000fe400000e0000 */
[----:B------:R-:W-:Y:S02]  /*2e00*/  IADD3 R12, P5, PT, R15, UR10, RZ ;  /* 0x0000000a0f0c7c10 */ /* 0x000fe4000ffbe0ff */
[----:B------:R-:W-:Y:S01]  /*2e10*/  IADD3 R10, P4, PT, R55, UR10, RZ ;  /* 0x0000000a370a7c10 */ /* 0x000fe2000ff9e0ff */
[----:B------:R-:W0:Y:S01]  /*2e20*/  LDCU UR10, c[0x0][0x3a0] ;  /* 0x00007400ff0a77ac */ /* 0x000e220008000800 */
        /* <DEDUP_REMOVED lines=17> */
[----:B------:R-:W-:Y:S01]  /*2f40*/  R2UR UR47, R17 ;  /* 0x00000000112f72ca */ /* 0x000fe200000e0000 */
[----:B------:R-:W-:Y:S01]  /*2f50*/  IMAD R17, R16, UR7, RZ ;  /* 0x0000000710117c24 */ /* 0x000fe2000f8e02ff */
[----:B------:R-:W-:-:S02]  /*2f60*/  IADD3.X R14, PT, PT, R14, UR11, RZ, P0, !PT ;  /* 0x0000000b0e0e7c10 */ /* 0x000fc400087fe4ff */
[----:B------:R-:W-:Y:S02]  /*2f70*/  IADD3.X R6, PT, PT, R6, UR11, RZ, P1, !PT ;  /* 0x0000000b06067c10 */ /* 0x000fe40008ffe4ff */
[----:B------:R-:W-:Y:S02]  /*2f80*/  IADD3.X R5, PT, PT, R5, UR11, RZ, P2, !PT ;  /* 0x0000000b05057c10 */ /* 0x000fe400097fe4ff */
[----:B------:R-:W-:Y:S02]  /*2f90*/  IADD3.X R4, PT, PT, R4, UR11, RZ, P3, !PT ;  /* 0x0000000b04047c10 */ /* 0x000fe40009ffe4ff */
[C---:B------:R-:W-:Y:S02]  /*2fa0*/  LOP3.LUT R18, R106.reuse, 0x3e, RZ, 0xfc, !PT ;  /* 0x0000003e6a127812 */ /* 0x040fe400078efcff */
[C---:B------:R-:W-:Y:S02]  /*2fb0*/  LOP3.LUT R20, R106.reuse, 0x3c, RZ, 0xfc, !PT ;  /* 0x0000003c6a147812 */ /* 0x040fe400078efcff */
[----:B------:R-:W-:Y:S01]  /*2fc0*/  LOP3.LUT R22, R106, 0x3a, RZ, 0xfc, !PT ;  /* 0x0000003a6a167812 */ /* 0x000fe200078efcff */
[----:B------:R-:W-:Y:S01]  /*2fd0*/  IMAD R18, R18, UR74, RZ ;  /* 0x0000004a12127c24 */ /* 0x000fe2000f8e02ff */
        /* <DEDUP_REMOVED lines=24> */
[----:B------:R-:W-:Y:S01]  /*3160*/  IADD3.X R11, PT, PT, R11, UR11, RZ, P4, !PT ;  /* 0x0000000b0b0b7c10 */ /* 0x000fe2000a7fe4ff */
[----:B------:R-:W-:Y:S01]  /*3170*/  IMAD R44, R44, UR74, RZ ;  /* 0x0000004a2c2c7c24 */ /* 0x000fe2000f8e02ff */
[----:B------:R-:W-:Y:S01]  /*3180*/  IADD3.X R15, PT, PT, R15, UR11, RZ, P5, !PT ;  /* 0x0000000b0f0f7c10 */ /* 0x000fe2000affe4ff */
[----:B------:R-:W-:Y:S01]  /*3190*/  IMAD R46, R46, UR74, RZ ;  /* 0x0000004a2e2e7c24 */ /* 0x000fe2000f8e02ff */
[----:B------:R-:W-:Y:S01]  /*31a0*/  R2UR UR51, R21 ;  /* 0x00000000153372ca */ /* 0x000fe200000e0000 */
[----:B------:R-:W-:Y:S01]  /*31b0*/  IMAD R106, R106, UR74, RZ ;  /* 0x0000004a6a6a7c24 */ /* 0x000fe2000f8e02ff */
[----:B------:R-:W-:-:S02]  /*31c0*/  R2UR UR49, R19 ;  /* 0x00000000133172ca */ /* 0x000fc400000e0000 */
[----:B------:R-:W-:Y:S02]  /*31d0*/  R2UR UR45, R14 ;  /* 0x000000000e2d72ca */ /* 0x000fe400000e0000 */
[----:B------:R-:W-:Y:S02]  /*31e0*/  R2UR UR44, R6 ;  /* 0x00000000062c72ca */ /* 0x000fe400000e0000 */
[----:B------:R-:W-:Y:S02]  /*31f0*/  R2UR UR43, R5 ;  /* 0x00000000052b72ca */ /* 0x000fe400000e0000 */
[----:B------:R-:W-:Y:S02]  /*3200*/  R2UR UR11, R4 ;  /* 0x00000000040b72ca */ /* 0x000fe400000e0000 */
[C---:B------:R-:W-:Y:S02]  /*3210*/  LOP3.LUT R19, R16.reuse, 0x10, RZ, 0x3c, !PT ;  /* 0x0000001010137812 */ /* 0x040fe400078e3cff */
[----:B------:R-:W-:-:S02]  /*3220*/  LOP3.LUT R21, R16, 0x20, RZ, 0x3c, !PT ;  /* 0x0000002010157812 */ /* 0x000fc400078e3cff */
[----:B------:R-:W-:Y:S02]  /*3230*/  SHF.R.S32.HI R6, RZ, 0x1f, R17 ;  /* 0x0000001fff067819 */ /* 0x000fe40000011411 */
[C---:B------:R-:W-:Y:S02]  /*3240*/  LOP3.LUT R5, R8.reuse, 0x8, RZ, 0x3c, !PT ;  /* 0x0000000808057812 */ /* 0x040fe400078e3cff */
[C---:B------:R-:W-:Y:S02]  /*3250*/  LOP3.LUT R4, R8.reuse, 0x10, RZ, 0x3c, !PT ;  /* 0x0000001008047812 */ /* 0x040fe400078e3cff */
[----:B0-----:R-:W-:-:S07]  /*3260*/  LOP3.LUT R14, R8, 0x18, RZ, 0x3c, !PT ;  /* 0x00000018080e7812 */ /* 0x001fce00078e3cff */
.L_x_1:
[----:B------:R-:W-:Y:S02]  /*3270*/  SHF.R.U32.HI R33, RZ, 0x5, R0 ;  /* 0x00000005ff217819 */ /* 0x000fe40000011600 */
[C---:B------:R-:W-:Y:S02]  /*3280*/  IADD3 R48, P5, PT, R108.reuse, R3, RZ ;  /* 0x000000036c307210 */ /* 0x040fe40007fbe0ff */
[----:B------:R-:W-:Y:S02]  /*3290*/  SGXT.U32 R33, R33, 0x1 ;  /* 0x000000012121781a */ /* 0x000fe40000000000 */
[----:B------:R-:W-:Y:S02]  /*32a0*/  LEA.HI.X.SX32 R49, R108, R13, 0x1, P5 ;  /* 0x0000000d6c317211 */ /* 0x000fe400028f0eff */
[C---:B------:R-:W-:Y:S02]  /*32b0*/  LOP3.LUT R23, R33.reuse, 0x2, RZ, 0xfc, !PT ;  /* 0x0000000221177812 */ /* 0x040fe400078efcff */
[----:B------:R-:W-:-:S02]  /*32c0*/  LOP3.LUT R25, R33, 0x4, RZ, 0xfc, !PT ;  /* 0x0000000421197812 */ /* 0x000fc400078efcff */
[----:B------:R-:W-:Y:S02]  /*32d0*/  LOP3.LUT R27, R33, 0x6, RZ, 0xfc, !PT ;  /* 0x00000006211b7812 */ /* 0x000fe400078efcff */
[----:B------:R-:W-:Y:S02]  /*32e0*/  ISETP.GE.AND P3, PT, R23, UR10, PT ;  /* 0x0000000a17007c0c */ /* 0x000fe4000bf66270 */
[----:B------:R-:W-:Y:S02]  /*32f0*/  LOP3.LUT R23, R33, 0x8, RZ, 0xfc, !PT ;  /* 0x0000000821177812 */ /* 0x000fe400078efcff */
[----:B------:R-:W-:Y:S02]  /*3300*/  ISETP.GE.AND P2, PT, R25, UR10, PT ;  /* 0x0000000a19007c0c */ /* 0x000fe4000bf46270 */
[----:B------:R-:W-:Y:S02]  /*3310*/  ISETP.GE.AND P1, PT, R27, UR10, PT ;  /* 0x0000000a1b007c0c */ /* 0x000fe4000bf26270 */
[----:B------:R-:W-:-:S02]  /*3320*/  LOP3.LUT R25, R33, 0xa, RZ, 0xfc, !PT ;  /* 0x0000000a21197812 */ /* 0x000fc400078efcff */
[----:B------:R-:W-:Y:S02]  /*3330*/  LOP3.LUT R27, R33, 0xc, RZ, 0xfc, !PT ;  /* 0x0000000c211b7812 */ /* 0x000fe400078efcff */
[----:B------:R-:W-:Y:S02]  /*3340*/  IADD3 R50, P5, PT, R104, R3, RZ ;  /* 0x0000000368327210 */ /* 0x000fe40007fbe0ff */
[----:B------:R-:W-:Y:S02]  /*3350*/  ISETP.GE.AND P0, PT, R23, UR10, PT ;  /* 0x0000000a17007c0c */ /* 0x000fe4000bf06270 */
[----:B------:R-:W-:Y:S02]  /*3360*/  PRMT R23, RZ, 0x7610, R23 ;  /* 0x00007610ff177816 */ /* 0x000fe40000000017 */
[----:B------:R-:W-:Y:S02]  /*3370*/  ISETP.GE.AND P4, PT, R25, UR10, PT ;  /* 0x0000000a19007c0c */ /* 0x000fe4000bf86270 */
[----:B------:R-:W-:-:S02]  /*3380*/  ISETP.GE.AND P6, PT, R27, UR10, PT ;  /* 0x0000000a1b007c0c */ /* 0x000fc4000bfc6270 */
[----:B------:R-:W-:Y:S01]  /*3390*/  LEA.HI.X.SX32 R51, R104, R13, 0x1, P5 ;  /* 0x0000000d68337211 */ /* 0x000fe200028f0eff */
[----:B------:R0:W2:Y:S01]  /*33a0*/  @!P3 LDG.E.U8 R23, desc[UR12][R48.64] ;  /* 0x0000000c3017b981 */ /* 0x0000a2000c1e1100 */
[C---:B------:R-:W-:Y:S02]  /*33b0*/  LOP3.LUT R27, R33.reuse, 0xe, RZ, 0xfc, !PT ;  /* 0x0000000e211b7812 */ /* 0x040fe400078efcff */
[----:B------:R-:W-:Y:S02]  /*33c0*/  PRMT R25, RZ, 0x7610, R25 ;  /* 0x00007610ff197816 */ /* 0x000fe40000000019 */
[C---:B------:R-:W-:Y:S02]  /*33d0*/  IADD3 R52, P5, PT, R102.reuse, R3, RZ ;  /* 0x0000000366347210 */ /* 0x040fe40007fbe0ff */
[----:B------:R-:W-:Y:S02]  /*33e0*/  LOP3.LUT R29, R33, 0x10, RZ, 0xfc, !PT ;  /* 0x00000010211d7812 */ /* 0x000fe400078efcff */
[----:B------:R-:W-:Y:S01]  /*33f0*/  ISETP.GE.AND P3, PT, R27, UR10, PT ;  /* 0x0000000a1b007c0c */ /* 0x000fe2000bf66270 */
[----:B------:R1:W3:Y:S01]  /*3400*/  @!P2 LDG.E.U8 R25, desc[UR12][R50.64] ;  /* 0x0000000c3219a981 */ /* 0x0002e2000c1e1100 */
[----:B------:R-:W-:-:S02]  /*3410*/  LEA.HI.X.SX32 R53, R102, R13, 0x1, P5 ;  /* 0x0000000d66357211 */ /* 0x000fc400028f0eff */
[----:B------:R-:W-:Y:S02]  /*3420*/  PRMT R27, RZ, 0x7610, R27 ;  /* 0x00007610ff1b7816 */ /* 0x000fe4000000001b */
[C---:B------:R-:W-:Y:S02]  /*3430*/  IADD3 R54, P5, PT, R100.reuse, R3, RZ ;  /* 0x0000000364367210 */ /* 0x040fe40007fbe0ff */
[----:B------:R-:W-:Y:S02]  /*3440*/  ISETP.GE.AND P2, PT, R29, UR10, PT ;  /* 0x0000000a1d007c0c */ /* 0x000fe4000bf46270 */
[----:B------:R-:W-:Y:S01]  /*3450*/  LOP3.LUT R29, R33, 0x12, RZ, 0xfc, !PT ;  /* 0x00000012211d7812 */ /* 0x000fe200078efcff */
[----:B------:R4:W5:Y:S01]  /*3460*/  @!P1 LDG.E.U8 R27, desc[UR12][R52.64] ;  /* 0x0000000c341b9981 */ /* 0x000962000c1e1100 */
[----:B------:R-:W-:Y:S02]  /*3470*/  LEA.HI.X.SX32 R55, R100, R13, 0x1, P5 ;  /* 0x0000000d64377211 */ /* 0x000fe400028f0eff */
[----:B------:R-:W-:-:S02]  /*3480*/  PRMT R110, RZ, 0x7610, R110 ;  /* 0x00007610ff6e7816 */ /* 0x000fc4000000006e */
[C---:B0-----:R-:W-:Y:S02]  /*3490*/  IADD3 R48, P5, PT, R98.reuse, R3, RZ ;  /* 0x0000000362307210 */ /* 0x041fe40007fbe0ff */
[----:B------:R-:W-:Y:S02]  /*34a0*/  ISETP.GE.AND P1, PT, R29, UR10, PT ;  /* 0x0000000a1d007c0c */ /* 0x000fe4000bf26270 */
[----:B------:R-:W-:Y:S01]  /*34b0*/  LOP3.LUT R29, R33, 0x14, RZ, 0xfc, !PT ;  /* 0x00000014211d7812 */ /* 0x000fe200078efcff */
[----:B------:R0:W3:Y:S01]  /*34c0*/  @!P0 LDG.E.U8 R110, desc[UR12][R54.64] ;  /* 0x0000000c366e8981 */ /* 0x0000e2000c1e1100 */
[----:B------:R-:W-:Y:S02]  /*34d0*/  LEA.HI.X.SX32 R49, R98, R13, 0x1, P5 ;  /* 0x0000000d62317211 */ /* 0x000fe400028f0eff */
[----:B-1----:R-:W-:Y:S02]  /*34e0*/  IADD3 R50, P5, PT, R96, R3, RZ ;  /* 0x0000000360327210 */ /* 0x002fe40007fbe0ff */
[----:B------:R-:W-:-:S02]  /*34f0*/  ISETP.GE.AND P0, PT, R29, UR10, PT ;  /* 0x0000000a1d007c0c */ /* 0x000fc4000bf06270 */
[----:B------:R-:W-:Y:S02]  /*3500*/  PRMT R29, RZ, 0x7610, R29 ;  /* 0x00007610ff1d7816 */ /* 0x000fe4000000001d */
[----:B------:R-:W-:Y:S02]  /*3510*/  PRMT R112, RZ, 0x7610, R112 ;  /* 0x00007610ff707816 */ /* 0x000fe40000000070 */
[----:B------:R-:W-:Y:S02]  /*3520*/  LEA.HI.X.SX32 R51, R96, R13, 0x1, P5 ;  /* 0x0000000d60337211 */ /* 0x000fe400028f0eff */
[C---:B------:R-:W-:Y:S02]  /*3530*/  LOP3.LUT R31, R33.reuse, 0x16, RZ, 0xfc, !PT ;  /* 0x00000016211f7812 */ /* 0x040fe400078efcff */
[----:B----4-:R-:W-:Y:S01]  /*3540*/  IADD3 R52, P5, PT, R94, R3, RZ ;  /* 0x000000035e347210 */ /* 0x010fe20007fbe0ff */
[----:B------:R-:W4:Y:S01]  /*3550*/  @!P6 LDG.E.U8 R29, desc[UR12][R50.64] ;  /* 0x0000000c321de981 */ /* 0x000f22000c1e1100 */
[----:B------:R-:W-:-:S02]  /*3560*/  LOP3.LUT R35, R33, 0x18, RZ, 0xfc, !PT ;  /* 0x0000001821237812 */ /* 0x000fc400078efcff */
[----:B0-----:R-:W-:Y:S01]  /*3570*/  IADD3 R54, P6, PT, R92, R3, RZ ;  /* 0x000000035c367210 */ /* 0x001fe20007fde0ff */
[----:B------:R0:W3:Y:S01]  /*3580*/  @!P4 LDG.E.U8 R112, desc[UR12][R48.64] ;  /* 0x0000000c3070c981 */ /* 0x0000e2000c1e1100 */
[----:B------:R-:W-:Y:S02]  /*3590*/  ISETP.GE.AND P4, PT, R31, UR10, PT ;  /* 0x0000000a1f007c0c */ /* 0x000fe4000bf86270 */
[----:B------:R-:W-:Y:S02]  /*35a0*/  LEA.HI.X.SX32 R53, R94, R13, 0x1, P5 ;  /* 0x0000000d5e357211 */ /* 0x000fe400028f0eff */
[----:B------:R-:W-:Y:S02]  /*35b0*/  PRMT R31, RZ, 0x7610, R31 ;  /* 0x00007610ff1f7816 */ /* 0x000fe4000000001f */
[----:B------:R-:W-:Y:S02]  /*35c0*/  ISETP.GE.AND P5, PT, R35, UR10, PT ;  /* 0x0000000a23007c0c */ /* 0x000fe4000bfa6270 */
[----:B------:R-:W-:-:S02]  /*35d0*/  PRMT R35, RZ, 0x7610, R35 ;  /* 0x00007610ff237816 */ /* 0x000fc40000000023 */
[----:B------:R-:W-:Y:S01]  /*35e0*/  LEA.HI.X.SX32 R55, R92, R13, 0x1, P6 ;  /* 0x0000000d5c377211 */ /* 0x000fe200030f0eff */
[----:B------:R1:W3:Y:S01]  /*35f0*/  @!P3 LDG.E.U8 R31, desc[UR12][R52.64] ;  /* 0x0000000c341fb981 */ /* 0x0002e2000c1e1100 */
[-C--:B0-----:R-:W-:Y:S02]  /*3600*/  IADD3 R48, P6, PT, R106, R3.reuse, RZ ;  /* 0x000000036a307210 */ /* 0x081fe40007fde0ff */
[----:B------:R-:W-:Y:S01]  /*3610*/  IADD3 R76, P3, PT, R90, R3, RZ ;  /* 0x000000035a4c7210 */ /* 0x000fe20007f7e0ff */
[----:B------:R0:W3:Y:S01]  /*3620*/  @!P2 LDG.E.U8 R35, desc[UR12][R54.64] ;  /* 0x0000000c3623a981 */ /* 0x0000e2000c1e1100 */
[----:B------:R-:W-:Y:S02]  /*3630*/  ISETP.GE.AND P2, PT, R33, UR10, PT ;  /* 0x0000000a21007c0c */ /* 0x000fe4000bf46270 */
[----:B------:R-:W-:Y:S02]  /*3640*/  LEA.HI.X.SX32 R49, R106, R13, 0x1, P6 ;  /* 0x0000000d6a317211 */ /* 0x000fe400030f0eff */
[----:B------:R-:W-:-:S02]  /*3650*/  IADD3 R50, P6, PT, R88, R3, RZ ;  /* 0x0000000358327210 */ /* 0x000fc40007fde0ff */
[C---:B------:R-:W-:Y:S02]  /*3660*/  LOP3.LUT R39, R33.reuse, 0x1a, RZ, 0xfc, !PT ;  /* 0x0000001a21277812 */ /* 0x040fe400078efcff */
[----:B------:R-:W-:Y:S02]  /*3670*/  PRMT R37, RZ, 0x7610, R37 ;  /* 0x00007610ff257816 */ /* 0x000fe40000000025 */
[-C--:B------:R-:W-:Y:S02]  /*3680*/  LEA.HI.X.SX32 R77, R90, R13.reuse, 0x1, P3 ;  /* 0x0000000d5a4d7211 */ /* 0x080fe400018f0eff */
[----:B------:R-:W-:Y:S02]  /*3690*/  LOP3.LUT R41, R33, 0x1c, RZ, 0xfc, !PT ;  /* 0x0000001c21297812 */ /* 0x000fe400078efcff */
[----:B------:R-:W-:Y:S01]  /*36a0*/  LEA.HI.X.SX32 R51, R88, R13, 0x1, P6 ;  /* 0x0000000d58337211 */ /* 0x000fe200030f0eff */
[----:B------:R-:W4:Y:S01]  /*36b0*/  @!P1 LDG.E.U8 R37, desc[UR12][R76.64] ;  /* 0x0000000c4c259981 */ /* 0x000f22000c1e1100 */
[----:B------:R-:W-:-:S02]  /*36c0*/  ISETP.GE.AND P3, PT, R39, UR10, PT ;  /* 0x0000000a27007c0c */ /* 0x000fc4000bf66270 */
[C---:B-1----:R-:W-:Y:S02]  /*36d0*/  IADD3 R52, P6, PT, R86.reuse, R3, RZ ;  /* 0x0000000356347210 */ /* 0x042fe40007fde0ff */
[----:B------:R-:W-:Y:S02]  /*36e0*/  PRMT R39, RZ, 0x7610, R39 ;  /* 0x00007610ff277816 */ /* 0x000fe40000000027 */
[----:B------:R-:W-:Y:S02]  /*36f0*/  ISETP.GE.AND P1, PT, R41, UR10, PT ;  /* 0x0000000a29007c0c */ /* 0x000fe4000bf26270 */
[----:B------:R-:W-:Y:S02]  /*3700*/  LOP3.LUT R43, R33, 0x1e, RZ, 0xfc, !PT ;  /* 0x0000001e212b7812 */ /* 0x000fe400078efcff */
[----:B------:R-:W-:Y:S01]  /*3710*/  PRMT R41, RZ, 0x7610, R41 ;  /* 0x00007610ff297816 */ /* 0x000fe20000000029 */
[----:B------:R1:W5:Y:S01]  /*3720*/  @!P2 LDG.E.U8 R39, desc[UR12][R48.64] ;  /* 0x0000000c3027a981 */ /* 0x000362000c1e1100 */
[----:B------:R-:W-:-:S02]  /*3730*/  LEA.HI.X.SX32 R53, R86, R13, 0x1, P6 ;  /* 0x0000000d56357211 */ /* 0x000fc400030f0eff */
[C---:B0-----:R-:W-:Y:S02]  /*3740*/  IADD3 R54, P6, PT, R84.reuse, R3, RZ ;  /* 0x0000000354367210 */ /* 0x041fe40007fde0ff */
[----:B------:R-:W-:Y:S01]  /*3750*/  LOP3.LUT R45, R33, 0x20, RZ, 0xfc, !PT ;  /* 0x00000020212d7812 */ /* 0x000fe200078efcff */
[----:B------:R0:W5:Y:S01]  /*3760*/  @!P0 LDG.E.U8 R41, desc[UR12][R50.64] ;  /* 0x0000000c32298981 */ /* 0x000162000c1e1100 */
[----:B------:R-:W-:Y:S02]  /*3770*/  ISETP.GE.AND P2, PT, R43, UR10, PT ;  /* 0x0000000a2b007c0c */ /* 0x000fe4000bf46270 */
[----:B------:R-:W-:Y:S02]  /*3780*/  PRMT R43, RZ, 0x7610, R43 ;  /* 0x00007610ff2b7816 */ /* 0x000fe4000000002b */
[----:B------:R-:W-:Y:S02]  /*3790*/  LEA.HI.X.SX32 R55, R84, R13, 0x1, P6 ;  /* 0x0000000d54377211 */ /* 0x000fe400030f0eff */
[----:B-1----:R-:W-:-:S02]  /*37a0*/  IADD3 R48, P6, PT, R82, R3, RZ ;  /* 0x0000000352307210 */ /* 0x002fc40007fde0ff */
[----:B------:R-:W-:Y:S01]  /*37b0*/  ISETP.GE.AND P0, PT, R45, UR10, PT ;  /* 0x0000000a2d007c0c */ /* 0x000fe2000bf06270 */
[----:B------:R1:W5:Y:S01]  /*37c0*/  @!P4 LDG.E.U8 R43, desc[UR12][R52.64] ;  /* 0x0000000c342bc981 */ /* 0x000362000c1e1100 */
[----:B------:R-:W-:Y:S02]  /*37d0*/  LOP3.LUT R45, R33, 0x22, RZ, 0xfc, !PT ;  /* 0x00000022212d7812 */ /* 0x000fe400078efcff */
[----:B------:R-:W-:Y:S02]  /*37e0*/  PRMT R114, RZ, 0x7610, R114 ;  /* 0x00007610ff727816 */ /* 0x000fe40000000072 */
[----:B------:R-:W-:Y:S02]  /*37f0*/  LEA.HI.X.SX32 R49, R82, R13, 0x1, P6 ;  /* 0x0000000d52317211 */ /* 0x000fe400030f0eff */
[----:B------:R-:W-:Y:S02]  /*3800*/  PRMT R116, RZ, 0x7610, R116 ;  /* 0x00007610ff747816 */ /* 0x000fe40000000074 */
[----:B0-----:R-:W-:Y:S01]  /*3810*/  IADD3 R50, P6, PT, R80, R3, RZ ;  /* 0x0000000350327210 */ /* 0x001fe20007fde0ff */
[----:B------:R-:W5:Y:S01]  /*3820*/  @!P5 LDG.E.U8 R114, desc[UR12][R54.64] ;  /* 0x0000000c3672d981 */ /* 0x000f62000c1e1100 */
[----:B------:R-:W-:-:S02]  /*3830*/  ISETP.GE.AND P4, PT, R45, UR10, PT ;  /* 0x0000000a2d007c0c */ /* 0x000fc4000bf86270 */
[C---:B------:R-:W-:Y:S01]  /*3840*/  LOP3.LUT R45, R33.reuse, 0x24, RZ, 0xfc, !PT ;  /* 0x00000024212d7812 */ /* 0x040fe200078efcff */
[----:B------:R0:W5:Y:S01]  /*3850*/  @!P3 LDG.E.U8 R116, desc[UR12][R48.64] ;  /* 0x0000000c3074b981 */ /* 0x000162000c1e1100 */
[----:B------:R-:W-:Y:S02]  /*3860*/  LOP3.LUT R47, R33, 0x26, RZ, 0xfc, !PT ;  /* 0x00000026212f7812 */ /* 0x000fe400078efcff */
[----:B------:R-:W-:Y:S02]  /*3870*/  LEA.HI.X.SX32 R51, R80, R13, 0x1, P6 ;  /* 0x0000000d50337211 */ /* 0x000fe400030f0eff */
[----:B------:R-:W-:Y:S02]  /*3880*/  IADD3 R76, P6, PT, R74, R3, RZ ;  /* 0x000000034a4c7210 */ /* 0x000fe40007fde0ff */
[----:B------:R-:W-:Y:S02]  /*3890*/  ISETP.GE.AND P5, PT, R45, UR10, PT ;  /* 0x0000000a2d007c0c */ /* 0x000fe4000bfa6270 */
[----:B------:R-:W-:-:S02]  /*38a0*/  PRMT R45, RZ, 0x7610, R45 ;  /* 0x00007610ff2d7816 */ /* 0x000fc4000000002d */
[----:B------:R-:W-:Y:S02]  /*38b0*/  ISETP.GE.AND P3, PT, R47, UR10, PT ;  /* 0x0000000a2f007c0c */ /* 0x000fe4000bf66270 */
[----:B------:R-:W-:Y:S02]  /*38c0*/  PRMT R47, RZ, 0x7610, R47 ;  /* 0x00007610ff2f7816 */ /* 0x000fe4000000002f */
[----:B------:R-:W-:Y:S01]  /*38d0*/  LEA.HI.X.SX32 R77, R74, R13, 0x1, P6 ;  /* 0x0000000d4a4d7211 */ /* 0x000fe200030f0eff */
[----:B------:R0:W5:Y:S01]  /*38e0*/  @!P1 LDG.E.U8 R45, desc[UR12][R50.64] ;  /* 0x0000000c322d9981 */ /* 0x000162000c1e1100 */
[C---:B-1----:R-:W-:Y:S02]  /*38f0*/  LOP3.LUT R52, R33.reuse, 0x28, RZ, 0xfc, !PT ;  /* 0x0000002821347812 */ /* 0x042fe400078efcff */
[----:B------:R-:W-:Y:S01]  /*3900*/  IADD3 R78, P6, PT, R72, R3, RZ ;  /* 0x00000003484e7210 */ /* 0x000fe20007fde0ff */
[----:B------:R-:W5:Y:S01]  /*3910*/  @!P2 LDG.E.U8 R47, desc[UR12][R76.64] ;  /* 0x0000000c4c2fa981 */ /* 0x000f62000c1e1100 */
[----:B0-----:R-:W-:-:S02]  /*3920*/  LOP3.LUT R48, R33, 0x2a, RZ, 0xfc, !PT ;  /* 0x0000002a21307812 */ /* 0x001fc400078efcff */
[----:B------:R-:W-:Y:S02]  /*3930*/  PRMT R73, RZ, 0x7610, R73 ;  /* 0x00007610ff497816 */ /* 0x000fe40000000049 */
[----:B------:R-:W-:Y:S02]  /*3940*/  ISETP.GE.AND P1, PT, R52, UR10, PT ;  /* 0x0000000a34007c0c */ /* 0x000fe4000bf26270 */
[----:B------:R-:W-:Y:S02]  /*3950*/  LEA.HI.X.SX32 R79, R72, R13, 0x1, P6 ;  /* 0x0000000d484f7211 */ /* 0x000fe400030f0eff */
[----:B------:R-:W-:Y:S02]  /*3960*/  ISETP.GE.AND P2, PT, R48, UR10, PT ;  /* 0x0000000a30007c0c */ /* 0x000fe4000bf46270 */
[----:B------:R-:W-:Y:S01]  /*3970*/  IADD3 R52, P6, PT, R46, R3, RZ ;  /* 0x000000032e347210 */ /* 0x000fe20007fde0ff */
[----:B------:R-:W5:Y:S01]  /*3980*/  @!P0 LDG.E.U8 R73, desc[UR12][R78.64] ;  /* 0x0000000c4e498981 */ /* 0x000f62000c1e1100 */
[----:B------:R-:W-:-:S02]  /*3990*/  LOP3.LUT R48, R33, 0x2c, RZ, 0xfc, !PT ;  /* 0x0000002c21307812 */ /* 0x000fc400078efcff */
[----:B------:R-:W-:Y:S02]  /*39a0*/  PRMT R75, RZ, 0x7610, R75 ;  /* 0x00007610ff4b7816 */ /* 0x000fe4000000004b */
[----:B------:R-:W-:Y:S02]  /*39b0*/  LEA.HI.X.SX32 R53, R46, R13, 0x1, P6 ;  /* 0x0000000d2e357211 */ /* 0x000fe400030f0eff */
[----:B------:R-:W-:Y:S02]  /*39c0*/  ISETP.GE.AND P0, PT, R48, UR10, PT ;  /* 0x0000000a30007c0c */ /* 0x000fe4000bf06270 */
[----:B------:R-:W-:Y:S01]  /*39d0*/  IADD3 R54, P6, PT, R44, R3, RZ ;  /* 0x000000032c367210 */ /* 0x000fe20007fde0ff */
[----:B------:R0:W5:Y:S01]  /*39e0*/  @!P4 LDG.E.U8 R75, desc[UR12][R52.64] ;  /* 0x0000000c344bc981 */ /* 0x000162000c1e1100 */
[----:B------:R-:W-:Y:S02]  /*39f0*/  LOP3.LUT R48, R33, 0x2e, RZ, 0xfc, !PT ;  /* 0x0000002e21307812 */ /* 0x000fe400078efcff */
[----:B------:R-:W-:-:S02]  /*3a00*/  PRMT R81, RZ, 0x7610, R81 ;  /* 0x00007610ff517816 */ /* 0x000fc40000000051 */
[----:B------:R-:W-:Y:S02]  /*3a10*/  LEA.HI.X.SX32 R55, R44, R13, 0x1, P6 ;  /* 0x0000000d2c377211 */ /* 0x000fe400030f0eff */
[----:B------:R-:W-:Y:S02]  /*3a20*/  ISETP.GE.AND P4, PT, R48, UR10, PT ;  /* 0x0000000a30007c0c */ /* 0x000fe4000bf86270 */
[C---:B------:R-:W-:Y:S01]  /*3a30*/  IADD3 R48, P6, PT, R42.reuse, R3, RZ ;  /* 0x000000032a307210 */ /* 0x040fe20007fde0ff */
[----:B------:R1:W5:Y:S01]  /*3a40*/  @!P5 LDG.E.U8 R81, desc[UR12][R54.64] ;  /* 0x0000000c3651d981 */ /* 0x000362000c1e1100 */
[----:B------:R-:W-:Y:S02]  /*3a50*/  LOP3.LUT R50, R33, 0x30, RZ, 0xfc, !PT ;  /* 0x0000003021327812 */ /* 0x000fe400078efcff */
[----:B------:R-:W-:Y:S02]  /*3a60*/  PRMT R83, RZ, 0x7610, R83 ;  /* 0x00007610ff537816 */ /* 0x000fe40000000053 */
[----:B------:R-:W-:-:S02]  /*3a70*/  LEA.HI.X.SX32 R49, R42, R13, 0x1, P6 ;  /* 0x0000000d2a317211 */ /* 0x000fc400030f0eff */
[----:B------:R-:W-:Y:S02]  /*3a80*/  ISETP.GE.AND P5, PT, R50, UR10, PT ;  /* 0x0000000a32007c0c */ /* 0x000fe4000bfa6270 */
[C---:B------:R-:W-:Y:S01]  /*3a90*/  IADD3 R50, P6, PT, R40.reuse, R3, RZ ;  /* 0x0000000328327210 */ /* 0x040fe20007fde0ff */
[----:B------:R1:W5:Y:S01]  /*3aa0*/  @!P3 LDG.E.U8 R83, desc[UR12][R48.64] ;  /* 0x0000000c3053b981 */ /* 0x000362000c1e1100 */
[----:B0-----:R-:W-:Y:S02]  /*3ab0*/  LOP3.LUT R52, R33, 0x32, RZ, 0xfc, !PT ;  /* 0x0000003221347812 */ /* 0x001fe400078efcff */
[----:B------:R-:W-:Y:S02]  /*3ac0*/  PRMT R118, RZ, 0x7610, R118 ;  /* 0x00007610ff767816 */ /* 0x000fe40000000076 */
[----:B------:R-:W-:Y:S02]  /*3ad0*/  LEA.HI.X.SX32 R51, R40, R13, 0x1, P6 ;  /* 0x0000000d28337211 */ /* 0x000fe400030f0eff */
[----:B------:R-:W-:-:S02]  /*3ae0*/  ISETP.GE.AND P3, PT, R52, UR10, PT ;  /* 0x0000000a34007c0c */ /* 0x000fc4000bf66270 */
[C---:B------:R-:W-:Y:S01]  /*3af0*/  IADD3 R52, P6, PT, R38.reuse, R3, RZ ;  /* 0x0000000326347210 */ /* 0x040fe20007fde0ff */
[----:B------:R0:W5:Y:S01]  /*3b00*/  @!P1 LDG.E.U8 R118, desc[UR12][R50.64] ;  /* 0x0000000c32769981 */ /* 0x000162000c1e1100 */
[C---:B-1----:R-:W-:Y:S02]  /*3b10*/  LOP3.LUT R54, R33.reuse, 0x34, RZ, 0xfc, !PT ;  /* 0x0000003421367812 */ /* 0x042fe400078efcff */
[----:B------:R-:W-:Y:S02]  /*3b20*/  PRMT R120, RZ, 0x7610, R120 ;  /* 0x00007610ff787816 */ /* 0x000fe40000000078 */
[----:B------:R-:W-:Y:S02]  /*3b30*/  LEA.HI.X.SX32 R53, R38, R13, 0x1, P6 ;  /* 0x0000000d26357211 */ /* 0x000fe400030f0eff */
[----:B------:R-:W-:Y:S02]  /*3b40*/  ISETP.GE.AND P1, PT, R54, UR10, PT ;  /* 0x0000000a36007c0c */ /* 0x000fe4000bf26270 */
[----:B------:R-:W-:Y:S01]  /*3b50*/  LOP3.LUT R54, R33, 0x36, RZ, 0xfc, !PT ;  /* 0x0000003621367812 */ /* 0x000fe200078efcff */
[----:B------:R1:W5:Y:S01]  /*3b60*/  @!P2 LDG.E.U8 R120, desc[UR12][R52.64] ;  /* 0x0000000c3478a981 */ /* 0x000362000c1e1100 */
[----:B------:R-:W-:-:S02]  /*3b70*/  IADD3 R48, P6, PT, R36, R3, RZ ;  /* 0x0000000324307210 */ /* 0x000fc40007fde0ff */
[----:B------:R-:W-:Y:S02]  /*3b80*/  ISETP.GE.AND P2, PT, R54, UR10, PT ;  /* 0x0000000a36007c0c */ /* 0x000fe4000bf46270 */
[----:B------:R-:W-:Y:S02]  /*3b90*/  LEA.HI.X.SX32 R49, R36, R13, 0x1, P6 ;  /* 0x0000000d24317211 */ /* 0x000fe400030f0eff */
[C---:B------:R-:W-:Y:S02]  /*3ba0*/  IADD3 R54, P6, PT, R32.reuse, R3, RZ ;  /* 0x0000000320367210 */ /* 0x040fe40007fde0ff */
[----:B------:R-:W-:Y:S02]  /*3bb0*/  PRMT R85, RZ, 0x7610, R85 ;  /* 0x00007610ff557816 */ /* 0x000fe40000000055 */
[----:B------:R-:W-:Y:S02]  /*3bc0*/  PRMT R87, RZ, 0x7610, R87 ;  /* 0x00007610ff577816 */ /* 0x000fe40000000057 */
[----:B------:R-:W-:-:S02]  /*3bd0*/  LEA.HI.X.SX32 R55, R32, R13, 0x1, P6 ;  /* 0x0000000d20377211 */ /* 0x000fc400030f0eff */
[C---:B0-----:R-:W-:Y:S01]  /*3be0*/  LOP3.LUT R50, R33.reuse, 0x38, RZ, 0xfc, !PT ;  /* 0x0000003821327812 */ /* 0x041fe200078efcff */
[----:B------:R-:W5:Y:S03]  /*3bf0*/  @!P0 LDG.E.U8 R85, desc[UR12][R48.64] ;  /* 0x0000000c30558981 */ /* 0x000f66000c1e1100 */
[----:B------:R-:W-:Y:S01]  /*3c00*/  ISETP.GE.AND P0, PT, R50, UR10, PT ;  /* 0x0000000a32007c0c */ /* 0x000fe2000bf06270 */
[----:B------:R0:W5:Y:S01]  /*3c10*/  @!P5 LDG.E.U8 R87, desc[UR12][R54.64] ;  /* 0x0000000c3657d981 */ /* 0x000162000c1e1100 */
[-C--:B------:R-:W-:Y:S02]  /*3c20*/  IADD3 R50, P6, PT, R30, R3.reuse, RZ ;  /* 0x000000031e327210 */ /* 0x080fe40007fde0ff */
[----:B-1----:R-:W-:Y:S02]  /*3c30*/  IADD3 R52, P5, PT, R28, R3, RZ ;  /* 0x000000031c347210 */ /* 0x002fe40007fbe0ff */
[----:B------:R-:W-:-:S02]  /*3c40*/  LOP3.LUT R76, R33, 0x3a, RZ, 0xfc, !PT ;  /* 0x0000003a214c7812 */ /* 0x000fc400078efcff */
[----:B------:R-:W-:Y:S02]  /*3c50*/  PRMT R91, RZ, 0x7610, R91 ;  /* 0x00007610ff5b7816 */ /* 0x000fe4000000005b */
[-C--:B------:R-:W-:Y:S02]  /*3c60*/  LEA.HI.X.SX32 R51, R30, R13.reuse, 0x1, P6 ;  /* 0x0000000d1e337211 */ /* 0x080fe400030f0eff */
[----:B------:R-:W-:Y:S02]  /*3c70*/  LEA.HI.X.SX32 R53, R28, R13, 0x1, P5 ;  /* 0x0000000d1c357211 */ /* 0x000fe400028f0eff */
[----:B0-----:R-:W-:Y:S02]  /*3c80*/  IADD3 R54, P6, PT, R24, R3, RZ ;  /* 0x0000000318367210 */ /* 0x001fe40007fde0ff */
[----:B------:R-:W-:Y:S01]  /*3c90*/  PRMT R89, RZ, 0x7610, R89 ;  /* 0x00007610ff597816 */ /* 0x000fe20000000059 */
[----:B------:R0:W5:Y:S01]  /*3ca0*/  @!P1 LDG.E.U8 R91, desc[UR12][R52.64] ;  /* 0x0000000c345b9981 */ /* 0x000162000c1e1100 */
[----:B------:R-:W-:-:S02]  /*3cb0*/  ISETP.GE.AND P5, PT, R76, UR10, PT ;  /* 0x0000000a4c007c0c */ /* 0x000fc4000bfa6270 */
[C---:B------:R-:W-:Y:S02]  /*3cc0*/  LOP3.LUT R49, R33.reuse, 0x3c, RZ, 0xfc, !PT ;  /* 0x0000003c21317812 */ /* 0x040fe400078efcff */
[----:B------:R-:W-:Y:S01]  /*3cd0*/  LEA.HI.X.SX32 R55, R24, R13, 0x1, P6 ;  /* 0x0000000d18377211 */ /* 0x000fe200030f0eff */
[----:B------:R1:W5:Y:S01]  /*3ce0*/  @!P3 LDG.E.U8 R89, desc[UR12][R50.64] ;  /* 0x0000000c3259b981 */ /* 0x000362000c1e1100 */
[-C--:B------:R-:W-:Y:S02]  /*3cf0*/  IADD3 R48, P1, PT, R26, R3.reuse, RZ ;  /* 0x000000031a307210 */ /* 0x080fe40007f3e0ff */
[----:B------:R-:W-:Y:S02]  /*3d00*/  IADD3 R76, P6, PT, R22, R3, RZ ;  /* 0x00000003164c7210 */ /* 0x000fe40007fde0ff */
[----:B------:R-:W-:Y:S02]  /*3d10*/  LOP3.LUT R33, R33, 0x3e, RZ, 0xfc, !PT ;  /* 0x0000003e21217812 */ /* 0x000fe400078efcff */
[----:B------:R-:W-:-:S02]  /*3d20*/  ISETP.GE.AND P3, PT, R49, UR10, PT ;  /* 0x0000000a31007c0c */ /* 0x000fc4000bf66270 */
[----:B------:R-:W-:Y:S02]  /*3d30*/  PRMT R93, RZ, 0x7610, R93 ;  /* 0x00007610ff5d7816 */ /* 0x000fe4000000005d */
[----:B------:R-:W-:Y:S02]  /*3d40*/  PRMT R122, RZ, 0x7610, R122 ;  /* 0x00007610ff7a7816 */ /* 0x000fe4000000007a */
[----:B------:R-:W-:Y:S02]  /*3d50*/  PRMT R124, RZ, 0x7610, R124 ;  /* 0x00007610ff7c7816 */ /* 0x000fe4000000007c */
[-C--:B------:R-:W-:Y:S02]  /*3d60*/  LEA.HI.X.SX32 R49, R26, R13.reuse, 0x1, P1 ;  /* 0x0000000d1a317211 */ /* 0x080fe400008f0eff */
[----:B------:R-:W-:Y:S01]  /*3d70*/  LEA.HI.X.SX32 R77, R22, R13, 0x1, P6 ;  /* 0x0000000d164d7211 */ /* 0x000fe200030f0eff */
[----:B------:R-:W5:Y:S01]  /*3d80*/  @!P0 LDG.E.U8 R122, desc[UR12][R54.64] ;  /* 0x0000000c367a8981 */ /* 0x000f62000c1e1100 */
[----:B------:R-:W-:-:S02]  /*3d90*/  ISETP.GE.AND P1, PT, R33, UR10, PT ;  /* 0x0000000a21007c0c */ /* 0x000fc4000bf26270 */
[-C--:B------:R-:W-:Y:S01]  /*3da0*/  IADD3 R78, P0, PT, R18, R3.reuse, RZ ;  /* 0x00000003124e7210 */ /* 0x080fe20007f1e0ff */
[----:B------:R2:W5:Y:S01]  /*3db0*/  @!P2 LDG.E.U8 R93, desc[UR12][R48.64] ;  /* 0x0000000c305da981 */ /* 0x000562000c1e1100 */
[----:B0-----:R-:W-:-:S03]  /*3dc0*/  IADD3 R52, P2, PT, R20, R3, RZ ;  /* 0x0000000314347210 */ /* 0x001fc60007f5e0ff */
[----:B------:R-:W5:Y:S01]  /*3dd0*/  @!P5 LDG.E.U8 R124, desc[UR12][R76.64] ;  /* 0x0000000c4c7cd981 */ /* 0x000f62000c1e1100 */
[C---:B-1----:R-:W-:Y:S02]  /*3de0*/  IADD3 R50, P5, PT, R34.reuse, R3, RZ ;  /* 0x0000000322327210 */ /* 0x042fe40007fbe0ff */
[----:B------:R-:W-:Y:S02]  /*3df0*/  PRMT R33, RZ, 0x7610, R33 ;  /* 0x00007610ff217816 */ /* 0x000fe40000000021 */
[----:B------:R-:W-:Y:S02]  /*3e00*/  PRMT R95, RZ, 0x7610, R95 ;  /* 0x00007610ff5f7816 */ /* 0x000fe4000000005f */
[----:B------:R-:W-:Y:S02]  /*3e10*/  PRMT R97, RZ, 0x7610, R97 ;  /* 0x00007610ff617816 */ /* 0x000fe40000000061 */
[-C--:B------:R-:W-:Y:S02]  /*3e20*/  LEA.HI.X.SX32 R51, R34, R13.reuse, 0x1, P5 ;  /* 0x0000000d22337211 */ /* 0x080fe400028f0eff */
[----:B------:R-:W-:-:S02]  /*3e30*/  LEA.HI.X.SX32 R53, R20, R13, 0x1, P2 ;  /* 0x0000000d14357211 */ /* 0x000fc400010f0eff */
[----:B------:R-:W-:Y:S01]  /*3e40*/  LEA.HI.X.SX32 R79, R18, R13, 0x1, P0 ;  /* 0x0000000d124f7211 */ /* 0x000fe200000f0eff */
[----:B------:R0:W5:Y:S04]  /*3e50*/  @!P4 LDG.E.U8 R33, desc[UR12][R50.64] ;  /* 0x0000000c3221c981 */ /* 0x000168000c1e1100 */
[----:B------:R1:W5:Y:S04]  /*3e60*/  @!P3 LDG.E.U8 R95, desc[UR12][R52.64] ;  /* 0x0000000c345fb981 */ /* 0x000368000c1e1100 */
[----:B------:R1:W5:Y:S01]  /*3e70*/  @!P1 LDG.E.U8 R97, desc[UR12][R78.64] ;  /* 0x0000000c4e619981 */ /* 0x000362000c1e1100 */
[----:B------:R-:W-:Y:S01]  /*3e80*/  BAR.SYNC.DEFER_BLOCKING 0x0 ;  /* 0x0000000000007b1d */ /* 0x000fe20000010000 */
[----:B--2---:R-:W-:-:S02]  /*3e90*/  LOP3.LUT R48, R16, 0x8, RZ, 0x3c, !PT ;  /* 0x0000000810307812 */ /* 0x004fc400078e3cff */
[C---:B0-----:R-:W-:Y:S02]  /*3ea0*/  LOP3.LUT R50, R16.reuse, 0x18, RZ, 0x3c, !PT ;  /* 0x0000001810327812 */ /* 0x041fe400078e3cff */
[----:B------:R-:W-:Y:S02]  /*3eb0*/  ISETP.GE.AND P0, PT, R16, UR10, PT ;  /* 0x0000000a10007c0c */ /* 0x000fe4000bf06270 */
[C---:B------:R-:W-:Y:S01]  /*3ec0*/  IADD3 RZ, P2, PT, R17.reuse, R12, RZ ;  /* 0x0000000c11ff7210 */ /* 0x040fe20007f5e0ff */
[----:B------:R-:W-:Y:S01]  /*3ed0*/  STS.U8 [R16+UR4+0x40], R23 ;  /* 0x0000401710007988 */ /* 0x000fe20008000004 */
[----:B------:R-:W-:-:S03]  /*3ee0*/  IADD3 RZ, P1, PT, R17, R10, RZ ;  /* 0x0000000a11ff7210 */ /* 0x000fc60007f3e0ff */
[C---:B------:R-:W-:Y:S01]  /*3ef0*/  IMAD.X R49, R6.reuse, 0x1, R15, P2 ;  /* 0x0000000106317824 */ /* 0x040fe200010e060f */
[C---:B------:R-:W-:Y:S02]  /*3f00*/  IADD3 RZ, P3, PT, R17.reuse, UR9, RZ ;  /* 0x0000000911ff7c10 */ /* 0x040fe4000ff7e0ff */
[----:B------:R-:W-:Y:S01]  /*3f10*/  PRMT R51, RZ, 0x7610, R51 ;  /* 0x00007610ff337816 */ /* 0x000fe20000000033 */
[C---:B-1----:R-:W-:Y:S01]  /*3f20*/  IMAD.X R53, R6.reuse, 0x1, R11, P1 ;  /* 0x0000000106357824 */ /* 0x042fe200008e060b */
[C---:B------:R-:W-:Y:S02]  /*3f30*/  IADD3 RZ, P2, PT, R17.reuse, UR20, RZ ;  /* 0x0000001411ff7c10 */ /* 0x040fe4000ff5e0ff */
[C---:B------:R-:W-:Y:S01]  /*3f40*/  IADD3 RZ, P1, PT, R17.reuse, UR21, RZ ;  /* 0x0000001511ff7c10 */ /* 0x040fe2000ff3e0ff */
[----:B------:R-:W-:Y:S01]  /*3f50*/  IMAD.IADD R52, R17, 0x1, R10 ;  /* 0x0000000111347824 */ /* 0x000fe200078e020a */
[----:B------:R-:W-:Y:S02]  /*3f60*/  PRMT R117, RZ, 0x7610, R117 ;  /* 0x00007610ff757816 */ /* 0x000fe40000000075 */
[----:B------:R-:W-:-:S02]  /*3f70*/  IADD3.X R55, PT, PT, R6, UR11, RZ, P3, !PT ;  /* 0x0000000b06377c10 */ /* 0x000fc40009ffe4ff */
[C---:B------:R-:W-:Y:S01]  /*3f80*/  IADD3.X R77, PT, PT, R6.reuse, UR43, RZ, P2, !PT ;  /* 0x0000002b064d7c10 */ /* 0x040fe200097fe4ff */
[----:B---3--:R-:W-:Y:S04]  /*3f90*/  STS.U8 [R16+UR4+0x200], R35 ;  /* 0x0002002310007988 */ /* 0x008fe80008000004 */
[----:B----4-:R-:W-:Y:S04]  /*3fa0*/  STS.U8 [R16+UR4+0x240], R37 ;  /* 0x0002402510007988 */ /* 0x010fe80008000004 */
[----:B-----5:R-:W-:Y:S01]  /*3fb0*/  STS.U8 [R16+UR4], R39 ;  /* 0x0000002710007988 */ /* 0x020fe20008000004 */
[----:B------:R-:W-:-:S02]  /*3fc0*/  IADD3.X R79, PT, PT, R6, UR44, RZ, P1, !PT ;  /* 0x0000002c064f7c10 */ /* 0x000fc40008ffe4ff */
[C---:B------:R-:W-:Y:S01]  /*3fd0*/  IADD3 RZ, P3, PT, R17.reuse, UR22, RZ ;  /* 0x0000001611ff7c10 */ /* 0x040fe2000ff7e0ff */
[C---:B------:R-:W-:Y:S01]  /*3fe0*/  VIADD R54, R17.reuse, UR9 ;  /* 0x0000000911367c36 */ /* 0x040fe20008000000 */
[----:B------:R-:W-:Y:S02]  /*3ff0*/  PRMT R135, RZ, 0x7610, R135 ;  /* 0x00007610ff877816 */ /* 0x000fe40000000087 */
[C---:B------:R-:W-:Y:S02]  /*4000*/  IADD3 RZ, P2, PT, R17.reuse, UR23, RZ ;  /* 0x0000001711ff7c10 */ /* 0x040fe4000ff5e0ff */
[C---:B------:R-:W-:Y:S01]  /*4010*/  IADD3 RZ, P1, PT, R17.reuse, UR24, RZ ;  /* 0x0000001811ff7c10 */ /* 0x040fe2000ff3e0ff */
[C---:B------:R-:W-:Y:S01]  /*4020*/  VIADD R76, R17.reuse, UR20 ;  /* 0x00000014114c7c36 */ /* 0x040fe20008000000 */
[----:B------:R-:W-:Y:S01]  /*4030*/  PRMT R153, RZ, 0x7610, R153 ;  /* 0x00007610ff997816 */ /* 0x000fe20000000099 */
[----:B------:R-:W-:Y:S01]  /*4040*/  VIADD R78, R17, UR21 ;  /* 0x00000015114e7c36 */ /* 0x000fe20008000000 */
[----:B------:R-:W-:-:S02]  /*4050*/  IADD3.X R111, PT, PT, R6, UR46, RZ, P2, !PT ;  /* 0x0000002e066f7c10 */ /* 0x000fc400097fe4ff */
[----:B------:R-:W-:Y:S02]  /*4060*/  IADD3.X R113, PT, PT, R6, UR47, RZ, P1, !PT ;  /* 0x0000002f06717c10 */ /* 0x000fe40008ffe4ff */
[C---:B------:R-:W-:Y:S02]  /*4070*/  IADD3 RZ, P2, PT, R17.reuse, UR26, RZ ;  /* 0x0000001a11ff7c10 */ /* 0x040fe4000ff5e0ff */
[----:B------:R-:W-:Y:S02]  /*4080*/  IADD3 RZ, P1, PT, R17, UR27, RZ ;  /* 0x0000001b11ff7c10 */ /* 0x000fe4000ff3e0ff */
[----:B------:R-:W-:Y:S02]  /*4090*/  PRMT R143, RZ, 0x7610, R143 ;  /* 0x00007610ff8f7816 */ /* 0x000fe4000000008f */
[----:B------:R-:W-:Y:S01]  /*40a0*/  PRMT R149, RZ, 0x7610, R149 ;  /* 0x00007610ff957816 */ /* 0x000fe20000000095 */
[----:B------:R-:W-:Y:S04]  /*40b0*/  STS.U8 [R16+UR4+0x400], R73 ;  /* 0x0004004910007988 */ /* 0x000fe80008000004 */
[----:B------:R-:W-:Y:S01]  /*40c0*/  STS.U8 [R16+UR4+0x440], R75 ;  /* 0x0004404b10007988 */ /* 0x000fe20008000004 */
[----:B------:R-:W-:-:S02]  /*40d0*/  PRMT R133, RZ, 0x7610, R133 ;  /* 0x00007610ff857816 */ /* 0x000fc40000000085 */
[----:B------:R-:W-:Y:S02]  /*40e0*/  PRMT R121, RZ, 0x7610, R121 ;  /* 0x00007610ff797816 */ /* 0x000fe40000000079 */
[----:B------:R-:W-:Y:S02]  /*40f0*/  PRMT R155, RZ, 0x7610, R155 ;  /* 0x00007610ff9b7816 */ /* 0x000fe4000000009b */
[----:B------:R-:W-:Y:S02]  /*4100*/  PRMT R127, RZ, 0x7610, R127 ;  /* 0x00007610ff7f7816 */ /* 0x000fe4000000007f */
[----:B------:R-:W-:Y:S02]  /*4110*/  PRMT R137, RZ, 0x7610, R137 ;  /* 0x00007610ff897816 */ /* 0x000fe40000000089 */
[----:B------:R-:W-:Y:S01]  /*4120*/  PRMT R145, RZ, 0x7610, R145 ;  /* 0x00007610ff917816 */ /* 0x000fe20000000091 */
[----:B------:R-:W-:Y:S04]  /*4130*/  STS.U8 [R16+UR4+0x600], R87 ;  /* 0x0006005710007988 */ /* 0x000fe80008000004 */
        /* <DEDUP_REMOVED lines=8> */
[----:B------:R0:W-:Y:S04]  /*41c0*/  STS.U8 [R48+UR4+0x6c0], R93 ;  /* 0x0006c05d30007988 */ /* 0x0001e80008000004 */
        /* <DEDUP_REMOVED lines=15> */
[----:B------:R1:W-:Y:S01]  /*42c0*/  STS.U8 [R50+UR4+0x7c0], R97 ;  /* 0x0007c06132007988 */ /* 0x0003e20008000004 */
[----:B------:R-:W-:Y:S01]  /*42d0*/  BAR.SYNC.DEFER_BLOCKING 0x0 ;  /* 0x0000000000007b1d */ /* 0x000fe20000010000 */
[C---:B0-----:R-:W-:Y:S01]  /*42e0*/  IMAD.IADD R48, R17.reuse, 0x1, R12 ;  /* 0x0000000111307824 */ /* 0x041fe200078e020c */
[----:B-1----:R-:W-:Y:S01]  /*42f0*/  PRMT R50, RZ, 0x7610, R50 ;  /* 0x00007610ff327816 */ /* 0x002fe20000000032 */
[----:B------:R-:W-:-:S02]  /*4300*/  VIADD R110, R17, UR23 ;  /* 0x00000017116e7c36 */ /* 0x000fc40008000000 */
[----:B------:R-:W-:Y:S01]  /*4310*/  VIADD R112, R17, UR24 ;  /* 0x0000001811707c36 */ /* 0x000fe20008000000 */
[----:B------:R0:W2:Y:S04]  /*4320*/  @!P0 LDG.E.U8 R51, desc[UR12][R48.64] ;  /* 0x0000000c30338981 */ /* 0x0000a8000c1e1100 */
[----:B------:R1:W3:Y:S04]  /*4330*/  @!P0 LDG.E.U8 R117, desc[UR12][R52.64] ;  /* 0x0000000c34758981 */ /* 0x0002e8000c1e1100 */
[----:B------:R4:W5:Y:S01]  /*4340*/  @!P0 LDG.E.U8 R135, desc[UR12][R54.64] ;  /* 0x0000000c36878981 */ /* 0x000962000c1e1100 */
[----:B0-----:R-:W-:-:S03]  /*4350*/  PRMT R48, RZ, 0x7610, R48 ;  /* 0x00007610ff307816 */ /* 0x001fc60000000030 */
[----:B------:R0:W2:Y:S01]  /*4360*/  @!P0 LDG.E.U8 R153, desc[UR12][R76.64] ;  /* 0x0000000c4c998981 */ /* 0x0000a2000c1e1100 */
[C---:B-1----:R-:W-:Y:S01]  /*4370*/  VIADD R52, R17.reuse, UR22 ;  /* 0x0000001611347c36 */ /* 0x042fe20008000000 */
[C---:B------:R-:W-:Y:S02]  /*4380*/  IADD3.X R53, PT, PT, R6.reuse, UR45, RZ, P3, !PT ;  /* 0x0000002d06357c10 */ /* 0x040fe40009ffe4ff */
[----:B------:R1:W2:Y:S01]  /*4390*/  @!P0 LDG.E.U8 R50, desc[UR12][R78.64] ;  /* 0x0000000c4e328981 */ /* 0x0002a2000c1e1100 */
[C---:B------:R-:W-:Y:S02]  /*43a0*/  IADD3 RZ, P3, PT, R17.reuse, UR25, RZ ;  /* 0x0000001911ff7c10 */ /* 0x040fe4000ff7e0ff */
[----:B----4-:R-:W-:Y:S01]  /*43b0*/  PRMT R55, RZ, 0x7610, R55 ;  /* 0x00007610ff377816 */ /* 0x010fe20000000037 */
[----:B------:R4:W2:Y:S01]  /*43c0*/  @!P0 LDG.E.U8 R48, desc[UR12][R52.64] ;  /* 0x0000000c34308981 */ /* 0x0008a2000c1e1100 */
[----:B0-----:R-:W-:Y:S01]  /*43d0*/  VIADD R76, R17, UR25 ;  /* 0x00000019114c7c36 */ /* 0x001fe20008000000 */
[----:B------:R-:W-:-:S02]  /*43e0*/  IADD3.X R77, PT, PT, R6, UR48, RZ, P3, !PT ;  /* 0x00000030064d7c10 */ /* 0x000fc40009ffe4ff */
[----:B------:R0:W2:Y:S01]  /*43f0*/  @!P0 LDG.E.U8 R143, desc[UR12][R110.64] ;  /* 0x0000000c6e8f8981 */ /* 0x0000a2000c1e1100 */
[C---:B------:R-:W-:Y:S02]  /*4400*/  IADD3 RZ, P3, PT, R17.reuse, UR28, RZ ;  /* 0x0000001c11ff7c10 */ /* 0x040fe4000ff7e0ff */
[C---:B-1----:R-:W-:Y:S01]  /*4410*/  IADD3.X R79, PT, PT, R6.reuse, UR49, RZ, P2, !PT ;  /* 0x00000031064f7c10 */ /* 0x042fe200097fe4ff */
[----:B------:R1:W2:Y:S01]  /*4420*/  @!P0 LDG.E.U8 R149, desc[UR12][R112.64] ;  /* 0x0000000c70958981 */ /* 0x0002a2000c1e1100 */
[C---:B------:R-:W-:Y:S02]  /*4430*/  IADD3 RZ, P2, PT, R17.reuse, UR29, RZ ;  /* 0x0000001d11ff7c10 */ /* 0x040fe4000ff5e0ff */
[C---:B----4-:R-:W-:Y:S01]  /*4440*/  IADD3.X R53, PT, PT, R6.reuse, UR50, RZ, P1, !PT ;  /* 0x0000003206357c10 */ /* 0x050fe20008ffe4ff */
[C---:B------:R-:W-:Y:S01]  /*4450*/  VIADD R78, R17.reuse, UR26 ;  /* 0x0000001a114e7c36 */ /* 0x040fe20008000000 */
[C---:B------:R-:W-:Y:S01]  /*4460*/  IADD3 RZ, P1, PT, R17.reuse, UR30, RZ ;  /* 0x0000001e11ff7c10 */ /* 0x040fe2000ff3e0ff */
[C---:B------:R-:W-:Y:S01]  /*4470*/  VIADD R52, R17.reuse, UR27 ;  /* 0x0000001b11347c36 */ /* 0x040fe20008000000 */
[----:B------:R4:W2:Y:S01]  /*4480*/  @!P0 LDG.E.U8 R55, desc[UR12][R76.64] ;  /* 0x0000000c4c378981 */ /* 0x0008a2000c1e1100 */
[----:B0-----:R-:W-:Y:S01]  /*4490*/  VIADD R110, R17, UR28 ;  /* 0x0000001c116e7c36 */ /* 0x001fe20008000000 */
[----:B------:R-:W-:-:S02]  /*44a0*/  IADD3.X R111, PT, PT, R6, UR51, RZ, P3, !PT ;  /* 0x00000033066f7c10 */ /* 0x000fc40009ffe4ff */
[C---:B-1----:R-:W-:Y:S01]  /*44b0*/  IADD3.X R113, PT, PT, R6.reuse, UR52, RZ, P2, !PT ;  /* 0x0000003406717c10 */ /* 0x042fe200097fe4ff */
[----:B------:R0:W2:Y:S01]  /*44c0*/  @!P0 LDG.E.U8 R133, desc[UR12][R78.64] ;  /* 0x0000000c4e858981 */ /* 0x0000a2000c1e1100 */
[C---:B------:R-:W-:Y:S02]  /*44d0*/  IADD3 RZ, P3, PT, R17.reuse, UR31, RZ ;  /* 0x0000001f11ff7c10 */ /* 0x040fe4000ff7e0ff */
[C---:B------:R-:W-:Y:S01]  /*44e0*/  IADD3 RZ, P2, PT, R17.reuse, UR32, RZ ;  /* 0x0000002011ff7c10 */ /* 0x040fe2000ff5e0ff */
[----:B------:R1:W2:Y:S01]  /*44f0*/  @!P0 LDG.E.U8 R121, desc[UR12][R52.64] ;  /* 0x0000000c34798981 */ /* 0x0002a2000c1e1100 */
[C---:B----4-:R-:W-:Y:S02]  /*4500*/  IADD3.X R77, PT, PT, R6.reuse, UR53, RZ, P1, !PT ;  /* 0x00000035064d7c10 */ /* 0x050fe40008ffe4ff */
[C---:B------:R-:W-:Y:S01]  /*4510*/  IADD3 RZ, P1, PT, R17.reuse, UR33, RZ ;  /* 0x0000002111ff7c10 */ /* 0x040fe2000ff3e0ff */
[C---:B------:R-:W-:Y:S01]  /*4520*/  VIADD R112, R17.reuse, UR29 ;  /* 0x0000001d11707c36 */ /* 0x040fe20008000000 */
[----:B------:R4:W2:Y:S01]  /*4530*/  @!P0 LDG.E.U8 R155, desc[UR12][R110.64] ;  /* 0x0000000c6e9b8981 */ /* 0x0008a2000c1e1100 */
[----:B------:R-:W-:Y:S01]  /*4540*/  VIADD R76, R17, UR30 ;  /* 0x0000001e114c7c36 */ /* 0x000fe20008000000 */
[----:B0-----:R-:W-:-:S02]  /*4550*/  IADD3.X R79, PT, PT, R6, UR55, RZ, P2, !PT ;  /* 0x00000037064f7c10 */ /* 0x001fc400097fe4ff */
[C---:B------:R-:W-:Y:S01]  /*4560*/  IADD3 RZ, P2, PT, R17.reuse, UR35, RZ ;  /* 0x0000002311ff7c10 */ /* 0x040fe2000ff5e0ff */
[----:B------:R0:W2:Y:S01]  /*4570*/  @!P0 LDG.E.U8 R127, desc[UR12][R112.64] ;  /* 0x0000000c707f8981 */ /* 0x0000a2000c1e1100 */
[C---:B-1----:R-:W-:Y:S02]  /*4580*/  IADD3.X R53, PT, PT, R6.reuse, UR54, RZ, P3, !PT ;  /* 0x0000003606357c10 */ /* 0x042fe40009ffe4ff */
[C---:B------:R-:W-:Y:S01]  /*4590*/  IADD3 RZ, P3, PT, R17.reuse, UR34, RZ ;  /* 0x0000002211ff7c10 */ /* 0x040fe2000ff7e0ff */
[C---:B------:R-:W-:Y:S01]  /*45a0*/  VIADD R78, R17.reuse, UR32 ;  /* 0x00000020114e7c36 */ /* 0x040fe20008000000 */
[C---:B----4-:R-:W-:Y:S01]  /*45b0*/  IADD3.X R111, PT, PT, R6.reuse, UR56, RZ, P1, !PT ;  /* 0x00000038066f7c10 */ /* 0x050fe20008ffe4ff */
[----:B------:R1:W4:Y:S01]  /*45c0*/  @!P0 LDG.E.U8 R137, desc[UR12][R76.64] ;  /* 0x0000000c4c898981 */ /* 0x000322000c1e1100 */
[C---:B------:R-:W-:Y:S01]  /*45d0*/  IADD3 RZ, P1, PT, R17.reuse, UR36, RZ ;  /* 0x0000002411ff7c10 */ /* 0x040fe2000ff3e0ff */
[C---:B------:R-:W-:Y:S01]  /*45e0*/  VIADD R110, R17.reuse, UR33 ;  /* 0x00000021116e7c36 */ /* 0x040fe20008000000 */
[----:B------:R-:W-:Y:S01]  /*45f0*/  PRMT R49, RZ, 0x7610, R49 ;  /* 0x00007610ff317816 */ /* 0x000fe20000000031 */
[C---:B0-----:R-:W-:Y:S01]  /*4600*/  VIADD R112, R17.reuse, UR34 ;  /* 0x0000002211707c36 */ /* 0x041fe20008000000 */
[----:B------:R-:W-:Y:S01]  /*4610*/  PRMT R115, RZ, 0x7610, R115 ;  /* 0x00007610ff737816 */ /* 0x000fe20000000073 */
[----:B------:R-:W-:Y:S01]  /*4620*/  VIADD R128, R17, UR36 ;  /* 0x0000002411807c36 */ /* 0x000fe20008000000 */
[----:B------:R-:W-:-:S02]  /*4630*/  IADD3.X R113, PT, PT, R6, UR57, RZ, P3, !PT ;  /* 0x0000003906717c10 */ /* 0x000fc40009ffe4ff */
[----:B------:R-:W-:Y:S01]  /*4640*/  PRMT R151, RZ, 0x7610, R151 ;  /* 0x00007610ff977816 */ /* 0x000fe20000000097 */
[C---:B------:R-:W-:Y:S01]  /*4650*/  VIADD R52, R17.reuse, UR31 ;  /* 0x0000001f11347c36 */ /* 0x040fe20008000000 */
[C---:B------:R-:W-:Y:S01]  /*4660*/  IADD3.X R123, PT, PT, R6.reuse, UR58, RZ, P2, !PT ;  /* 0x0000003a067b7c10 */ /* 0x040fe200097fe4ff */
[----:B------:R0:W2:Y:S01]  /*4670*/  @!P0 LDG.E.U8 R145, desc[UR12][R78.64] ;  /* 0x0000000c4e918981 */ /* 0x0000a2000c1e1100 */
[----:B------:R-:W-:Y:S02]  /*4680*/  IADD3.X R129, PT, PT, R6, UR59, RZ, P1, !PT ;  /* 0x0000003b06817c10 */ /* 0x000fe40008ffe4ff */
[C---:B------:R-:W-:Y:S01]  /*4690*/  IADD3 RZ, P2, PT, R17.reuse, UR37, RZ ;  /* 0x0000002511ff7c10 */ /* 0x040fe2000ff5e0ff */
[----:B------:R0:W2:Y:S01]  /*46a0*/  @!P0 LDG.E.U8 R49, desc[UR12][R110.64] ;  /* 0x0000000c6e318981 */ /* 0x0000a2000c1e1100 */
[C---:B------:R-:W-:Y:S02]  /*46b0*/  IADD3 RZ, P1, PT, R17.reuse, UR38, RZ ;  /* 0x0000002611ff7c10 */ /* 0x040fe4000ff3e0ff */
[C---:B-1----:R-:W-:Y:S01]  /*46c0*/  IADD3 R76, P3, PT, R17.reuse, UR18, RZ ;  /* 0x00000012114c7c10 */ /* 0x042fe2000ff7e0ff */
[----:B------:R1:W2:Y:S01]  /*46d0*/  @!P0 LDG.E.U8 R115, desc[UR12][R112.64] ;  /* 0x0000000c70738981 */ /* 0x0002a2000c1e1100 */
[----:B------:R-:W-:Y:S01]  /*46e0*/  PRMT R139, RZ, 0x7610, R139 ;  /* 0x00007610ff8b7816 */ /* 0x000fe2000000008b */
[----:B0-----:R-:W-:Y:S01]  /*46f0*/  VIADD R78, R17, UR38 ;  /* 0x00000026114e7c36 */ /* 0x001fe20008000000 */
[----:B------:R-:W-:Y:S01]  /*4700*/  PRMT R54, RZ, 0x7610, R54 ;  /* 0x00007610ff367816 */ /* 0x000fe20000000036 */
[----:B------:R0:W2:Y:S01]  /*4710*/  @!P0 LDG.E.U8 R151, desc[UR12][R128.64] ;  /* 0x0000000c80978981 */ /* 0x0000a2000c1e1100 */
[----:B------:R-:W-:-:S02]  /*4720*/  PRMT R131, RZ, 0x7610, R131 ;  /* 0x00007610ff837816 */ /* 0x000fc40000000083 */
[C---:B------:R-:W-:Y:S01]  /*4730*/  IADD3.X R119, PT, PT, R6.reuse, UR60, RZ, P2, !PT ;  /* 0x0000003c06777c10 */ /* 0x040fe200097fe4ff */
[----:B------:R0:W2:Y:S01]  /*4740*/  @!P0 LDG.E.U8 R139, desc[UR12][R52.64] ;  /* 0x0000000c348b8981 */ /* 0x0000a2000c1e1100 */
[C---:B------:R-:W-:Y:S02]  /*4750*/  IADD3.X R79, PT, PT, R6.reuse, UR61, RZ, P1, !PT ;  /* 0x0000003d064f7c10 */ /* 0x040fe40008ffe4ff */
[----:B------:R-:W-:Y:S02]  /*4760*/  IADD3.X R77, PT, PT, R6, UR70, RZ, P3, !PT ;  /* 0x00000046064d7c10 */ /* 0x000fe40009ffe4ff */
[----:B------:R-:W-:Y:S01]  /*4770*/  PRMT R141, RZ, 0x7610, R141 ;  /* 0x00007610ff8d7816 */ /* 0x000fe2000000008d */
[----:B------:R-:W2:Y:S01]  /*4780*/  @!P0 LDG.E.U8 R54, desc[UR12][R78.64] ;  /* 0x0000000c4e368981 */ /* 0x000ea2000c1e1100 */
[C---:B------:R-:W-:Y:S02]  /*4790*/  IADD3 R110, P1, PT, R17.reuse, UR17, RZ ;  /* 0x00000011116e7c10 */ /* 0x040fe4000ff3e0ff */
[C---:B------:R-:W-:Y:S01]  /*47a0*/  IADD3 R156, P2, PT, R17.reuse, UR41, RZ ;  /* 0x00000029119c7c10 */ /* 0x040fe2000ff5e0ff */
[----:B------:R0:W2:Y:S01]  /*47b0*/  @!P0 LDG.E.U8 R131, desc[UR12][R76.64] ;  /* 0x0000000c4c838981 */ /* 0x0000a2000c1e1100 */
[----:B-1----:R-:W-:-:S02]  /*47c0*/  IADD3 R112, P3, PT, R17, UR42, RZ ;  /* 0x0000002a11707c10 */ /* 0x002fc4000ff7e0ff */
[----:B0-----:R-:W-:Y:S01]  /*47d0*/  PRMT R129, RZ, 0x7610, R129 ;  /* 0x00007610ff817816 */ /* 0x001fe20000000081 */
[C---:B------:R-:W-:Y:S01]  /*47e0*/  VIADD R118, R17.reuse, UR37 ;  /* 0x0000002511767c36 */ /* 0x040fe20008000000 */
[----:B------:R-:W-:Y:S01]  /*47f0*/  PRMT R52, RZ, 0x7610, R52 ;  /* 0x00007610ff347816 */ /* 0x000fe20000000034 */
[----:B------:R-:W-:Y:S01]  /*4800*/  VIADD R122, R17, UR35 ;  /* 0x00000023117a7c36 */ /* 0x000fe20008000000 */
[C---:B------:R-:W-:Y:S01]  /*4810*/  IADD3.X R111, PT, PT, R6.reuse, UR69, RZ, P1, !PT ;  /* 0x00000045066f7c10 */ /* 0x040fe20008ffe4ff */
[----:B------:R-:W-:Y:S01]  /*4820*/  LDS.U8 R97, [R8+UR4+0x40] ;  /* 0x0000400408617984 */ /* 0x000fe20008000000 */
[C---:B------:R-:W-:Y:S02]  /*4830*/  IADD3.X R157, PT, PT, R6.reuse, UR64, RZ, P2, !PT ;  /* 0x00000040069d7c10 */ /* 0x040fe400097fe4ff */
[----:B------:R-:W-:Y:S01]  /*4840*/  IADD3.X R113, PT, PT, R6, UR65, RZ, P3, !PT ;  /* 0x0000004106717c10 */ /* 0x000fe20009ffe4ff */
[----:B------:R-:W3:Y:S01]  /*4850*/  @!P0 LDG.E.U8 R141, desc[UR12][R110.64] ;  /* 0x0000000c6e8d8981 */ /* 0x000ee2000c1e1100 */
[----:B------:R-:W-:-:S02]  /*4860*/  PRMT R125, RZ, 0x7610, R125 ;  /* 0x00007610ff7d7816 */ /* 0x000fc4000000007d */
[C---:B------:R-:W-:Y:S01]  /*4870*/  IADD3 R164, P3, PT, R17.reuse, UR8, RZ ;  /* 0x0000000811a47c10 */ /* 0x040fe2000ff7e0ff */
[----:B------:R0:W3:Y:S01]  /*4880*/  @!P0 LDG.E.U8 R129, desc[UR12][R112.64] ;  /* 0x0000000c70818981 */ /* 0x0000e2000c1e1100 */
[C---:B------:R-:W-:Y:S02]  /*4890*/  IADD3 R76, P1, PT, R17.reuse, UR16, RZ ;  /* 0x00000010114c7c10 */ /* 0x040fe4000ff3e0ff */
[----:B------:R-:W-:Y:S01]  /*48a0*/  IADD3 R78, P2, PT, R17, UR15, RZ ;  /* 0x0000000f114e7c10 */ /* 0x000fe2000ff5e0ff */
[----:B------:R1:W4:Y:S01]  /*48b0*/  @!P0 LDG.E.U8 R52, desc[UR12][R118.64] ;  /* 0x0000000c76348981 */ /* 0x000322000c1e1100 */
[----:B------:R-:W-:Y:S02]  /*48c0*/  PRMT R53, RZ, 0x7610, R53 ;  /* 0x00007610ff357816 */ /* 0x000fe40000000035 */
[C---:B------:R-:W-:Y:S01]  /*48d0*/  IADD3.X R165, PT, PT, R6.reuse, UR66, RZ, P3, !PT ;  /* 0x0000004206a57c10 */ /* 0x040fe20009ffe4ff */
[----:B------:R1:W4:Y:S01]  /*48e0*/  @!P0 LDG.E.U8 R125, desc[UR12][R122.64] ;  /* 0x0000000c7a7d8981 */ /* 0x000322000c1e1100 */
[----:B------:R-:W-:-:S02]  /*48f0*/  IADD3.X R79, PT, PT, R6, UR67, RZ, P2, !PT ;  /* 0x00000043064f7c10 */ /* 0x000fc400097fe4ff */
[----:B------:R-:W-:Y:S01]  /*4900*/  IADD3.X R77, PT, PT, R6, UR68, RZ, P1, !PT ;  /* 0x00000044064d7c10 */ /* 0x000fe20008ffe4ff */
[----:B------:R1:W4:Y:S01]  /*4910*/  @!P0 LDG.E.U8 R53, desc[UR12][R156.64] ;  /* 0x0000000c9c358981 */ /* 0x000322000c1e1100 */
[C---:B------:R-:W-:Y:S02]  /*4920*/  IADD3 R162, P2, PT, R17.reuse, UR39, RZ ;  /* 0x0000002711a27c10 */ /* 0x040fe4000ff5e0ff */
[C---:B0-----:R-:W-:Y:S01]  /*4930*/  IADD3 R112, P1, PT, R17.reuse, UR40, RZ ;  /* 0x0000002811707c10 */ /* 0x041fe2000ff3e0ff */
[----:B------:R-:W-:Y:S01]  /*4940*/  LDS.U8 R160, [R8+UR4+0x60] ;  /* 0x0000600408a07984 */ /* 0x000fe20008000000 */
[----:B------:R-:W-:Y:S02]  /*4950*/  IADD3 R110, P3, PT, R17, UR19, RZ ;  /* 0x00000013116e7c10 */ /* 0x000fe4000ff7e0ff */
[----:B-1----:R-:W-:Y:S01]  /*4960*/  PRMT R119, RZ, 0x7610, R119 ;  /* 0x00007610ff777816 */ /* 0x002fe20000000077 */
[----:B------:R-:W-:Y:S01]  /*4970*/  LDS.U8 R91, [R8+UR4+0x240] ;  /* 0x00024004085b7984 */ /* 0x000fe20008000000 */
[----:B------:R-:W-:-:S02]  /*4980*/  PRMT R147, RZ, 0x7610, R147 ;  /* 0x00007610ff937816 */ /* 0x000fc40000000093 */
[----:B------:R-:W-:Y:S01]  /*4990*/  PRMT R123, RZ, 0x7610, R123 ;  /* 0x00007610ff7b7816 */ /* 0x000fe2000000007b */
[----:B------:R-:W-:Y:S01]  /*49a0*/  LDS.U8 R154, [R8+UR4+0x260] ;  /* 0x00026004089a7984 */ /* 0x000fe20008000000 */
[----:B------:R-:W-:Y:S02]  /*49b0*/  PRMT R157, RZ, 0x7610, R157 ;  /* 0x00007610ff9d7816 */ /* 0x000fe4000000009d */
[----:B------:R-:W-:Y:S01]  /*49c0*/  PRMT R159, RZ, 0x7610, R159 ;  /* 0x00007610ff9f7816 */ /* 0x000fe2000000009f */
[----:B------:R-:W5:Y:S01]  /*49d0*/  @!P0 LDG.E.U8 R119, desc[UR12][R164.64] ;  /* 0x0000000ca4778981 */ /* 0x000f62000c1e1100 */
[----:B------:R-:W-:Y:S02]  /*49e0*/  PRMT R161, RZ, 0x7610, R161 ;  /* 0x00007610ffa17816 */ /* 0x000fe400000000a1 */
[C---:B------:R-:W-:Y:S01]  /*49f0*/  IADD3.X R163, PT, PT, R6.reuse, UR62, RZ, P2, !PT ;  /* 0x0000003e06a37c10 */ /* 0x040fe200097fe4ff */
[----:B------:R-:W5:Y:S01]  /*4a00*/  @!P0 LDG.E.U8 R147, desc[UR12][R78.64] ;  /* 0x0000000c4e938981 */ /* 0x000f62000c1e1100 */
[----:B------:R-:W-:-:S02]  /*4a10*/  IADD3.X R113, PT, PT, R6, UR63, RZ, P1, !PT ;  /* 0x0000003f06717c10 */ /* 0x000fc40008ffe4ff */
[----:B------:R-:W-:Y:S01]  /*4a20*/  IADD3.X R111, PT, PT, R6, UR71, RZ, P3, !PT ;  /* 0x00000047066f7c10 */ /* 0x000fe20009ffe4ff */
[----:B------:R0:W5:Y:S04]  /*4a30*/  @!P0 LDG.E.U8 R123, desc[UR12][R76.64] ;  /* 0x0000000c4c7b8981 */ /* 0x000168000c1e1100 */
[----:B------:R-:W5:Y:S04]  /*4a40*/  @!P0 LDG.E.U8 R159, desc[UR12][R162.64] ;  /* 0x0000000ca29f8981 */ /* 0x000f68000c1e1100 */
[----:B------:R-:W5:Y:S04]  /*4a50*/  @!P0 LDG.E.U8 R157, desc[UR12][R112.64] ;  /* 0x0000000c709d8981 */ /* 0x000f68000c1e1100 */
[----:B------:R1:W5:Y:S04]  /*4a60*/  @!P0 LDG.E.U8 R161, desc[UR12][R110.64] ;  /* 0x0000000c6ea18981 */ /* 0x000368000c1e1100 */
[----:B0-----:R-:W-:Y:S04]  /*4a70*/  LDS.U8 R76, [R8+UR4] ;  /* 0x00000004084c7984 */ /* 0x001fe80008000000 */
[----:B------:R-:W0:Y:S04]  /*4a80*/  LDS.U8 R77, [R8+UR4+0x20] ;  /* 0x00002004084d7984 */ /* 0x000e280008000000 */
[----:B------:R-:W-:Y:S04]  /*4a90*/  LDS.U8 R78, [R8+UR4+0x200] ;  /* 0x00020004084e7984 */ /* 0x000fe80008000000 */
[----:B------:R-:W0:Y:S04]  /*4aa0*/  LDS.U8 R79, [R8+UR4+0x220] ;  /* 0x00022004084f7984 */ /* 0x000e280008000000 */
[----:B------:R-:W-:Y:S04]  /*4ab0*/  LDS.U8 R144, [R8+UR4+0x400] ;  /* 0x0004000408907984 */ /* 0x000fe80008000000 */
[----:B------:R-:W-:Y:S04]  /*4ac0*/  LDS.U8 R81, [R8+UR4+0x420] ;  /* 0x0004200408517984 */ /* 0x000fe80008000000 */
[----:B------:R-:W-:Y:S04]  /*4ad0*/  LDS.U8 R128, [R8+UR4+0x440] ;  /* 0x0004400408807984 */ /* 0x000fe80008000000 */
[----:B------:R-:W-:Y:S04]  /*4ae0*/  LDS.U8 R37, [R8+UR4+0x460] ;  /* 0x0004600408257984 */ /* 0x000fe80008000000 */
[----:B------:R-:W-:Y:S04]  /*4af0*/  LDS.U8 R138, [R8+UR4+0x600] ;  /* 0x00060004088a7984 */ /* 0x000fe80008000000 */
[----:B------:R-:W-:Y:S04]  /*4b00*/  LDS.U8 R47, [R8+UR4+0x620] ;  /* 0x00062004082f7984 */ /* 0x000fe80008000000 */
[----:B------:R-:W-:Y:S04]  /*4b10*/  LDS.U8 R126, [R8+UR4+0x640] ;  /* 0x00064004087e7984 */ /* 0x000fe80008000000 */
[----:B------:R-:W-:Y:S04]  /*4b20*/  LDS.U8 R35, [R8+UR4+0x660] ;  /* 0x0006600408237984 */ /* 0x000fe80008000000 */
[----:B-1----:R-:W-:Y:S04]  /*4b30*/  LDS.U8 R111, [R5+UR4] ;  /* 0x00000004056f7984 */ /* 0x002fe80008000000 */
[----:B------:R-:W1:Y:S04]  /*4b40*/  LDS.U8 R118, [R5+UR4+0x20] ;  /* 0x0000200405767984 */ /* 0x000e680008000000 */
[----:B------:R-:W-:Y:S04]  /*4b50*/  LDS.U8 R93, [R5+UR4+0x40] ;  /* 0x00004004055d7984 */ /* 0x000fe80008000000 */
[----:B------:R-:W-:Y:S04]  /*4b60*/  LDS.U8 R156, [R5+UR4+0x60] ;  /* 0x00006004059c7984 */ /* 0x000fe80008000000 */
        /* <DEDUP_REMOVED lines=12> */
[----:B------:R-:W-:Y:S04]  /*4c30*/  LDS.U8 R99, [R4+UR4] ;  /* 0x0000000404637984 */ /* 0x000fe80008000000 */
[----:B------:R-:W0:Y:S04]  /*4c40*/  LDS.U8 R162, [R4+UR4+0x20] ;  /* 0x0000200404a27984 */ /* 0x000e280008000000 */
        /* <DEDUP_REMOVED lines=29> */
[----:B------:R-:W-:Y:S01]  /*4e20*/  LDS.U8 R27, [R14+UR4+0x660] ;  /* 0x000660040e1b7984 */ /* 0x000fe20008000000 */
[----:B------:R-:W-:Y:S06]  /*4e30*/  BAR.SYNC.DEFER_BLOCKING 0x0 ;  /* 0x0000000000007b1d */ /* 0x000fec0000010000 */
[----:B--2---:R2:W-:Y:S04]  /*4e40*/  STS.U8 [R16+UR4+0x440], R115 ;  /* 0x0004407310007988 */ /* 0x0045e80008000004 */
[----:B------:R-:W-:Y:S04]  /*4e50*/  STS.U8 [R16+UR4], R51 ;  /* 0x0000003310007988 */ /* 0x000fe80008000004 */
[----:B---3--:R-:W-:Y:S01]  /*4e60*/  STS.U8 [R16+UR4+0x40], R117 ;  /* 0x0000407510007988 */ /* 0x008fe20008000004 */
[----:B--2---:R-:W-:-:S03]  /*4e70*/  LOP3.LUT R115, R16, 0x30, RZ, 0x3c, !PT ;  /* 0x0000003010737812 */ /* 0x004fc600078e3cff */
[----:B------:R-:W-:Y:S04]  /*4e80*/  STS.U8 [R16+UR4+0x200], R55 ;  /* 0x0002003710007988 */ /* 0x000fe80008000004 */
[----:B------:R-:W-:Y:S04]  /*4e90*/  STS.U8 [R16+UR4+0x240], R133 ;  /* 0x0002408510007988 */ /* 0x000fe80008000004 */
[----:B------:R-:W-:Y:S04]  /*4ea0*/  STS.U8 [R16+UR4+0x400], R49 ;  /* 0x0004003110007988 */ /* 0x000fe80008000004 */
[----:B----4-:R-:W-:Y:S04]  /*4eb0*/  STS.U8 [R16+UR4+0x600], R53 ;  /* 0x0006003510007988 */ /* 0x010fe80008000004 */
[----:B------:R-:W-:Y:S04]  /*4ec0*/  STS.U8 [R16+UR4+0x640], R129 ;  /* 0x0006408110007988 */ /* 0x000fe80008000004 */
[----:B-----5:R-:W-:Y:S04]  /*4ed0*/  STS.U8 [R19+UR4+0x80], R135 ;  /* 0x0000808713007988 */ /* 0x020fe80008000004 */
        /* <DEDUP_REMOVED lines=22> */
[----:B------:R-:W-:Y:S01]  /*5040*/  STS.U8 [R115+UR4+0x7c0], R161 ;  /* 0x0007c0a173007988 */ /* 0x000fe20008000004 */
[----:B------:R-:W-:Y:S06]  /*5050*/  BAR.SYNC.DEFER_BLOCKING 0x0 ;  /* 0x0000000000007b1d */ /* 0x000fec0000010000 */
[----:B------:R-:W2:Y:S04]  /*5060*/  LDSM.16.M88.4 R52, [R9+UR72] ;  /* 0x000000480934783b */ /* 0x000ea80008000200 */
[----:B------:R-:W3:Y:S01]  /*5070*/  LDSM.16.M88.4 R48, [R9+UR72+0x400] ;  /* 0x000400480930783b */ /* 0x000ee20008000200 */
[----:B0-----:R-:W-:-:S02]  /*5080*/  IMAD R76, R77, 0x100, R76 ;  /* 0x000001004d4c7824 */ /* 0x001fc400078e024c */
[----:B------:R-:W-:Y:S02]  /*5090*/  IMAD R78, R79, 0x100, R78 ;  /* 0x000001004f4e7824 */ /* 0x000fe400078e024e */
[----:B-1----:R-:W-:Y:S02]  /*50a0*/  IMAD R77, R118, 0x100, R111 ;  /* 0x00000100764d7824 */ /* 0x002fe400078e026f */
[----:B------:R-:W-:Y:S01]  /*50b0*/  IMAD R79, R120, 0x100, R113 ;  /* 0x00000100784f7824 */ /* 0x000fe200078e0271 */
[----:B------:R-:W-:Y:S02]  /*50c0*/  F2FP.F16.E4M3.UNPACK_B R76, R76 ;  /* 0x0000004cff4c723e */ /* 0x000fe400020006ff */
[----:B------:R-:W-:Y:S02]  /*50d0*/  F2FP.F16.E4M3.UNPACK_B R78, R78 ;  /* 0x0000004eff4e723e */ /* 0x000fe400020006ff */
[----:B------:R-:W-:Y:S02]  /*50e0*/  F2FP.F16.E4M3.UNPACK_B R77, R77 ;  /* 0x0000004dff4d723e */ /* 0x000fe400020006ff */
[----:B------:R-:W-:Y:S01]  /*50f0*/  F2FP.F16.E4M3.UNPACK_B R79, R79 ;  /* 0x0000004fff4f723e */ /* 0x000fe200020006ff */
[----:B------:R-:W-:-:S02]  /*5100*/  IMAD R99, R162, 0x100, R99 ;  /* 0x00000100a2637824 */ /* 0x000fc400078e0263 */
[----:B------:R-:W-:Y:S02]  /*5110*/  IMAD R101, R164, 0x100, R101 ;  /* 0x00000100a4657824 */ /* 0x000fe400078e0265 */
[----:B------:R-:W-:Y:S02]  /*5120*/  IMAD R103, R105, 0x100, R103 ;  /* 0x0000010069677824 */ /* 0x000fe400078e0267 */
[----:B------:R-:W-:Y:S01]  /*5130*/  IMAD R107, R109, 0x100, R107 ;  /* 0x000001006d6b7824 */ /* 0x000fe200078e026b */
[----:B--2---:R-:W-:Y:S02]  /*5140*/  F2FP.F16.E4M3.UNPACK_B R120, R52 ;  /* 0x00000034ff78723e */ /* 0x004fe400020006ff */
[----:B------:R-:W-:Y:S02]  /*5150*/  F2FP.F16.E4M3.UNPACK_B R121, R53 ;  /* 0x00000035ff79723e */ /* 0x000fe400020006ff */
[----:B---3--:R-:W-:Y:S02]  /*5160*/  F2FP.F16.E4M3.UNPACK_B R118, R48 ;  /* 0x00000030ff76723e */ /* 0x008fe400020006ff */
[----:B------:R-:W-:-:S03]  /*5170*/  F2FP.F16.E4M3.UNPACK_B R119, R49 ;  /* 0x00000031ff77723e */ /* 0x000fc600020006ff */
[C---:B------:R-:W-:Y:S08]  /*5180*/  HMMA.16816.F32 R68, R76.reuse, R120, R68 ;  /* 0x000000784c44723c */ /* 0x040ff00000001844 */
[----:B------:R-:W-:Y:S01]  /*5190*/  HMMA.16816.F32 R64, R76, R118, R64 ;  /* 0x000000764c40723c */ /* 0x000fe20000001840 */
[----:B------:R-:W-:Y:S02]  /*51a0*/  F2FP.F16.E4M3.UNPACK_B R76, R99 ;  /* 0x00000063ff4c723e */ /* 0x000fe400020006ff */
[----:B------:R-:W-:-:S02]  /*51b0*/  F2FP.F16.E4M3.UNPACK_B R78, R101 ;  /* 0x00000065ff4e723e */ /* 0x000fc400020006ff */
[----:B------:R-:W-:Y:S02]  /*51c0*/  F2FP.F16.E4M3.UNPACK_B R77, R103 ;  /* 0x00000067ff4d723e */ /* 0x000fe400020006ff */
[----:B------:R-:W-:Y:S01]  /*51d0*/  F2FP.F16.E4M3.UNPACK_B R79, R107 ;  /* 0x0000006bff4f723e */ /* 0x000fe200020006ff */
[----:B------:R-:W-:Y:S02]  /*51e0*/  IMAD R97, R160, 0x100, R97 ;  /* 0x00000100a0617824 */ /* 0x000fe400078e0261 */
[----:B------:R-:W-:Y:S02]  /*51f0*/  IMAD R91, R154, 0x100, R91 ;  /* 0x000001009a5b7824 */ /* 0x000fe400078e025b */
[----:B------:R-:W-:Y:S02]  /*5200*/  IMAD R93, R156, 0x100, R93 ;  /* 0x000001009c5d7824 */ /* 0x000fe400078e025d */
[----:B------:R-:W-:Y:S01]  /*5210*/  IMAD R95, R158, 0x100, R95 ;  /* 0x000001009e5f7824 */ /* 0x000fe200078e025f */
[----:B------:R-:W-:Y:S01]  /*5220*/  HMMA.16816.F32 R60, R76, R120, R60 ;  /* 0x000000784c3c723c */ /* 0x000fe2000000183c */
[----:B------:R-:W-:-:S02]  /*5230*/  F2FP.F16.E4M3.UNPACK_B R52, R52.H1 ;  /* 0x00000034ff34723e */ /* 0x000fc400030006ff */
[----:B------:R-:W-:Y:S02]  /*5240*/  F2FP.F16.E4M3.UNPACK_B R53, R53.H1 ;  /* 0x00000035ff35723e */ /* 0x000fe400030006ff */
[----:B------:R-:W-:-:S03]  /*5250*/  F2FP.F16.E4M3.UNPACK_B R48, R48.H1 ;  /* 0x00000030ff30723e */ /* 0x000fc600030006ff */
[----:B------:R-:W-:Y:S01]  /*5260*/  HMMA.16816.F32 R56, R76, R118, R56 ;  /* 0x000000764c38723c */ /* 0x000fe20000001838 */
[----:B------:R-:W-:Y:S02]  /*5270*/  F2FP.F16.E4M3.UNPACK_B R76, R97 ;  /* 0x00000061ff4c723e */ /* 0x000fe400020006ff */
[----:B------:R-:W-:Y:S02]  /*5280*/  F2FP.F16.E4M3.UNPACK_B R78, R91 ;  /* 0x0000005bff4e723e */ /* 0x000fe400020006ff */
[----:B------:R-:W-:Y:S02]  /*5290*/  F2FP.F16.E4M3.UNPACK_B R77, R93 ;  /* 0x0000005dff4d723e */ /* 0x000fe400020006ff */
[----:B------:R-:W-:Y:S02]  /*52a0*/  F2FP.F16.E4M3.UNPACK_B R79, R95 ;  /* 0x0000005fff4f723e */ /* 0x000fe400020006ff */
[----:B------:R-:W-:Y:S01]  /*52b0*/  F2FP.F16.E4M3.UNPACK_B R49, R49.H1 ;  /* 0x00000031ff31723e */ /* 0x000fe200030006ff */
[----:B------:R-:W-:-:S02]  /*52c0*/  IMAD R89, R152, 0x100, R89 ;  /* 0x0000010098597824 */ /* 0x000fc400078e0259 */
[----:B------:R-:W-:Y:S02]  /*52d0*/  IMAD R83, R146, 0x100, R83 ;  /* 0x0000010092537824 */ /* 0x000fe400078e0253 */
[----:B------:R-:W-:Y:S01]  /*52e0*/  IMAD R85, R148, 0x100, R85 ;  /* 0x0000010094557824 */ /* 0x000fe200078e0255 */
[----:B------:R-:W-:Y:S01]  /*52f0*/  HMMA.16816.F32 R68, R76, R52, R68 ;  /* 0x000000344c44723c */ /* 0x000fe20000001844 */
[----:B------:R-:W-:-:S07]  /*5300*/  IMAD R87, R150, 0x100, R87 ;  /* 0x0000010096577824 */ /* 0x000fce00078e0257 */
[----:B------:R-:W-:Y:S01]  /*5310*/  HMMA.16816.F32 R64, R76, R48, R64 ;  /* 0x000000304c40723c */ /* 0x000fe20000001840 */
[----:B------:R-:W-:Y:S02]  /*5320*/  F2FP.F16.E4M3.UNPACK_B R76, R89 ;  /* 0x00000059ff4c723e */ /* 0x000fe400020006ff */
[----:B------:R-:W-:Y:S02]  /*5330*/  F2FP.F16.E4M3.UNPACK_B R78, R83 ;  /* 0x00000053ff4e723e */ /* 0x000fe400020006ff */
[----:B------:R-:W-:Y:S02]  /*5340*/  F2FP.F16.E4M3.UNPACK_B R77, R85 ;  /* 0x00000055ff4d723e */ /* 0x000fe400020006ff */
[----:B------:R-:W-:Y:S01]  /*5350*/  F2FP.F16.E4M3.UNPACK_B R79, R87 ;  /* 0x00000057ff4f723e */ /* 0x000fe200020006ff */
[----:B------:R-:W-:Y:S02]  /*5360*/  IMAD R81, R81, 0x100, R144 ;  /* 0x0000010051517824 */ /* 0x000fe400078e0290 */
[----:B------:R-:W-:-:S02]  /*5370*/  IMAD R47, R47, 0x100, R138 ;  /* 0x000001002f2f7824 */ /* 0x000fc400078e028a */
[----:B------:R-:W-:Y:S02]  /*5380*/  IMAD R75, R75, 0x100, R140 ;  /* 0x000001004b4b7824 */ /* 0x000fe400078e028c */
[----:B------:R-:W-:Y:S01]  /*5390*/  IMAD R73, R73, 0x100, R142 ;  /* 0x0000010049497824 */ /* 0x000fe200078e028e */
[----:B------:R-:W-:Y:S01]  /*53a0*/  HMMA.16816.F32 R60, R76, R52, R60 ;  /* 0x000000344c3c723c */ /* 0x000fe2000000183c */
[----:B------:R-:W-:Y:S02]  /*53b0*/  F2FP.F16.E4M3.UNPACK_B R52, R54 ;  /* 0x00000036ff34723e */ /* 0x000fe400020006ff */
[----:B------:R-:W-:-:S05]  /*53c0*/  F2FP.F16.E4M3.UNPACK_B R53, R55 ;  /* 0x00000037ff35723e */ /* 0x000fca00020006ff */
[----:B------:R-:W-:Y:S01]  /*53d0*/  HMMA.16816.F32 R56, R76, R48, R56 ;  /* 0x000000304c38723c */ /* 0x000fe20000001838 */
[----:B------:R-:W-:Y:S02]  /*53e0*/  F2FP.F16.E4M3.UNPACK_B R76, R81 ;  /* 0x00000051ff4c723e */ /* 0x000fe400020006ff */
[----:B------:R-:W-:Y:S02]  /*53f0*/  F2FP.F16.E4M3.UNPACK_B R78, R47 ;  /* 0x0000002fff4e723e */ /* 0x000fe400020006ff */
[----:B------:R-:W-:Y:S02]  /*5400*/  F2FP.F16.E4M3.UNPACK_B R77, R75 ;  /* 0x0000004bff4d723e */ /* 0x000fe400020006ff */
[----:B------:R-:W-:Y:S02]  /*5410*/  F2FP.F16.E4M3.UNPACK_B R79, R73 ;  /* 0x00000049ff4f723e */ /* 0x000fe400020006ff */
[----:B------:R-:W-:Y:S02]  /*5420*/  F2FP.F16.E4M3.UNPACK_B R48, R50 ;  /* 0x00000032ff30723e */ /* 0x000fe400020006ff */
[----:B------:R-:W-:Y:S01]  /*5430*/  F2FP.F16.E4M3.UNPACK_B R49, R51 ;  /* 0x00000033ff31723e */ /* 0x000fe200020006ff */
[----:B------:R-:W-:-:S02]  /*5440*/  IMAD R45, R136, 0x100, R45 ;  /* 0x00000100882d7824 */ /* 0x000fc400078e022d */
[----:B------:R-:W-:Y:S01]  /*5450*/  IMAD R39, R130, 0x100, R39 ;  /* 0x0000010082277824 */ /* 0x000fe200078e0227 */
[----:B------:R-:W-:Y:S01]  /*5460*/  HMMA.16816.F32 R68, R76, R52, R68 ;  /* 0x000000344c44723c */ /* 0x000fe20000001844 */
[----:B------:R-:W-:Y:S02]  /*5470*/  IMAD R41, R132, 0x100, R41 ;  /* 0x0000010084297824 */ /* 0x000fe400078e0229 */
[----:B------:R-:W-:-:S05]  /*5480*/  IMAD R43, R134, 0x100, R43 ;  /* 0x00000100862b7824 */ /* 0x000fca00078e022b */
[----:B------:R-:W-:Y:S01]  /*5490*/  HMMA.16816.F32 R64, R76, R48, R64 ;  /* 0x000000304c40723c */ /* 0x000fe20000001840 */
[----:B------:R-:W-:Y:S02]  /*54a0*/  F2FP.F16.E4M3.UNPACK_B R76, R45 ;  /* 0x0000002dff4c723e */ /* 0x000fe400020006ff */
[----:B------:R-:W-:Y:S02]  /*54b0*/  F2FP.F16.E4M3.UNPACK_B R78, R39 ;  /* 0x00000027ff4e723e */ /* 0x000fe400020006ff */
[----:B------:R-:W-:Y:S02]  /*54c0*/  F2FP.F16.E4M3.UNPACK_B R77, R41 ;  /* 0x00000029ff4d723e */ /* 0x000fe400020006ff */
[----:B------:R-:W-:Y:S01]  /*54d0*/  F2FP.F16.E4M3.UNPACK_B R79, R43 ;  /* 0x0000002bff4f723e */ /* 0x000fe200020006ff */
[----:B------:R-:W-:Y:S01]  /*54e0*/  USHF.R.S32.HI UR7, URZ, 0x1f, UR5 ;  /* 0x0000001fff077899 */ /* 0x000fe20008011405 */
[----:B------:R-:W-:Y:S01]  /*54f0*/  IMAD R37, R37, 0x100, R128 ;  /* 0x0000010025257824 */ /* 0x000fe200078e0280 */
[----:B------:R-:W-:Y:S01]  /*5500*/  UIADD3 UR16, UP0, UPT, UR5, UR16, URZ ;  /* 0x0000001005107290 */ /* 0x000fe2000ff1e0ff */
[----:B------:R-:W-:-:S02]  /*5510*/  IMAD R35, R35, 0x100, R126 ;  /* 0x0000010023237824 */ /* 0x000fc400078e027e */
[----:B------:R-:W-:Y:S02]  /*5520*/  IMAD R31, R31, 0x100, R124 ;  /* 0x000001001f1f7824 */ /* 0x000fe400078e027c */
[----:B------:R-:W-:Y:S01]  /*5530*/  IMAD R33, R33, 0x100, R122 ;  /* 0x0000010021217824 */ /* 0x000fe200078e027a */
[----:B------:R-:W-:Y:S01]  /*5540*/  UIADD3.X UR68, UPT, UPT, UR7, UR68, URZ, UP0, !UPT ;  /* 0x0000004407447290 */ /* 0x000fe200087fe4ff */
[----:B------:R-:W-:Y:S01]  /*5550*/  HMMA.16816.F32 R60, R76, R52, R60 ;  /* 0x000000344c3c723c */ /* 0x000fe2000000183c */
[----:B------:R-:W-:Y:S01]  /*5560*/  UIADD3 UR38, UP0, UPT, UR5, UR38, URZ ;  /* 0x0000002605267290 */ /* 0x000fe2000ff1e0ff */
[----:B------:R-:W-:Y:S02]  /*5570*/  F2FP.F16.E4M3.UNPACK_B R52, R37 ;  /* 0x00000025ff34723e */ /* 0x000fe400020006ff */
[----:B------:R-:W-:-:S04]  /*5580*/  F2FP.F16.E4M3.UNPACK_B R53, R31 ;  /* 0x0000001fff35723e */ /* 0x000fc800020006ff */
[----:B------:R-:W-:Y:S01]  /*5590*/  HMMA.16816.F32 R56, R76, R48, R56 ;  /* 0x000000304c38723c */ /* 0x000fe20000001838 */
[----:B------:R-:W-:Y:S02]  /*55a0*/  F2FP.F16.E4M3.UNPACK_B R76, R54.H1 ;  /* 0x00000036ff4c723e */ /* 0x000fe400030006ff */
[----:B------:R-:W-:Y:S02]  /*55b0*/  F2FP.F16.E4M3.UNPACK_B R77, R55.H1 ;  /* 0x00000037ff4d723e */ /* 0x000fe400030006ff */
[----:B------:R-:W-:Y:S02]  /*55c0*/  F2FP.F16.E4M3.UNPACK_B R54, R35 ;  /* 0x00000023ff36723e */ /* 0x000fe400020006ff */
[----:B------:R-:W-:Y:S02]  /*55d0*/  F2FP.F16.E4M3.UNPACK_B R55, R33 ;  /* 0x00000021ff37723e */ /* 0x000fe400020006ff */
[----:B------:R-:W-:Y:S02]  /*55e0*/  F2FP.F16.E4M3.UNPACK_B R78, R50.H1 ;  /* 0x00000032ff4e723e */ /* 0x000fe400030006ff */
[----:B------:R-:W-:Y:S01]  /*55f0*/  F2FP.F16.E4M3.UNPACK_B R79, R51.H1 ;  /* 0x00000033ff4f723e */ /* 0x000fe200030006ff */
[----:B------:R-:W-:-:S02]  /*5600*/  UIADD3.X UR61, UPT, UPT, UR7, UR61, URZ, UP0, !UPT ;  /* 0x0000003d073d7290 */ /* 0x000fc400087fe4ff */
[----:B------:R-:W-:Y:S02]  /*5610*/  UIADD3 UR19, UP3, UPT, UR5, UR19, URZ ;  /* 0x0000001305137290 */ /* 0x000fe4000ff7e0ff */
[----:B------:R-:W-:Y:S02]  /*5620*/  UIADD3 UR18, UP2, UPT, UR5, UR18, URZ ;  /* 0x0000001205127290 */ /* 0x000fe4000ff5e0ff */
[----:B------:R-:W-:Y:S01]  /*5630*/  UIADD3 UR31, UP0, UPT, UR5, UR31, URZ ;  /* 0x0000001f051f7290 */ /* 0x000fe2000ff1e0ff */
[----:B------:R-:W-:Y:S01]  /*5640*/  IMAD R29, R29, 0x100, R116 ;  /* 0x000001001d1d7824 */ /* 0x000fe200078e0274 */
[----:B------:R-:W-:Y:S01]  /*5650*/  HMMA.16816.F32 R68, R52, R76, R68 ;  /* 0x0000004c3444723c */ /* 0x000fe20000001844 */
[----:B------:R-:W-:Y:S01]  /*5660*/  IMAD R23, R110, 0x100, R23 ;  /* 0x000001006e177824 */ /* 0x000fe200078e0217 */
[----:B------:R-:W-:Y:S01]  /*5670*/  UIADD3.X UR71, UPT, UPT, UR7, UR71, URZ, UP3, !UPT ;  /* 0x0000004707477290 */ /* 0x000fe20009ffe4ff */
[----:B------:R-:W-:Y:S01]  /*5680*/  IMAD R25, R25, 0x100, R112 ;  /* 0x0000010019197824 */ /* 0x000fe200078e0270 */
[----:B------:R-:W-:Y:S01]  /*5690*/  UIADD3.X UR70, UPT, UPT, UR7, UR70, URZ, UP2, !UPT ;  /* 0x0000004607467290 */ /* 0x000fe200097fe4ff */
[----:B------:R-:W-:Y:S01]  /*56a0*/  IMAD R27, R27, 0x100, R114 ;  /* 0x000001001b1b7824 */ /* 0x000fe200078e0272 */
[----:B------:R-:W-:-:S02]  /*56b0*/  UIADD3.X UR54, UPT, UPT, UR7, UR54, URZ, UP0, !UPT ;  /* 0x0000003607367290 */ /* 0x000fc400087fe4ff */
[----:B------:R-:W-:Y:S01]  /*56c0*/  HMMA.16816.F32 R64, R52, R78, R64 ;  /* 0x0000004e3440723c */ /* 0x000fe20000001840 */
[----:B------:R-:W-:Y:S02]  /*56d0*/  UIADD3 UR17, UP1, UPT, UR5, UR17, URZ ;  /* 0x0000001105117290 */ /* 0x000fe4000ff3e0ff */
[----:B------:R-:W-:Y:S02]  /*56e0*/  UIADD3 UR15, UP6, UPT, UR5, UR15, URZ ;  /* 0x0000000f050f7290 */ /* 0x000fe4000ffde0ff */
[----:B------:R-:W-:Y:S02]  /*56f0*/  UIADD3 UR8, UP5, UPT, UR5, UR8, URZ ;  /* 0x0000000805087290 */ /* 0x000fe4000ffbe0ff */
[----:B------:R-:W-:Y:S02]  /*5700*/  UIADD3 UR42, UP4, UPT, UR5, UR42, URZ ;  /* 0x0000002a052a7290 */ /* 0x000fe4000ff9e0ff */
[----:B------:R-:W-:Y:S02]  /*5710*/  UIADD3 UR41, UP3, UPT, UR5, UR41, URZ ;  /* 0x0000002905297290 */ /* 0x000fe4000ff7e0ff */
[----:B------:R-:W-:-:S02]  /*5720*/  UIADD3 UR40, UP2, UPT, UR5, UR40, URZ ;  /* 0x0000002805287290 */ /* 0x000fc4000ff5e0ff */
[----:B------:R-:W-:Y:S02]  /*5730*/  UIADD3 UR24, UP0, UPT, UR5, UR24, URZ ;  /* 0x0000001805187290 */ /* 0x000fe4000ff1e0ff */
[----:B------:R-:W-:Y:S01]  /*5740*/  UIADD3 UR6, UPT, UPT, UR6, -0x1, URZ ;  /* 0xffffffff06067890 */ /* 0x000fe2000fffe0ff */
[----:B------:R-:W-:Y:S01]  /*5750*/  F2FP.F16.E4M3.UNPACK_B R48, R29 ;  /* 0x0000001dff30723e */ /* 0x000fe200020006ff */
[----:B------:R-:W-:Y:S01]  /*5760*/  UIADD3.X UR69, UPT, UPT, UR7, UR69, URZ, UP1, !UPT ;  /* 0x0000004507457290 */ /* 0x000fe20008ffe4ff */
[----:B------:R-:W-:Y:S01]  /*5770*/  F2FP.F16.E4M3.UNPACK_B R50, R23 ;  /* 0x00000017ff32723e */ /* 0x000fe200020006ff */
[----:B------:R-:W-:Y:S01]  /*5780*/  UIADD3.X UR67, UPT, UPT, UR7, UR67, URZ, UP6, !UPT ;  /* 0x0000004307437290 */ /* 0x000fe2000b7fe4ff */
[----:B------:R-:W-:Y:S01]  /*5790*/  F2FP.F16.E4M3.UNPACK_B R49, R25 ;  /* 0x00000019ff31723e */ /* 0x000fe200020006ff */
[----:B------:R-:W-:Y:S01]  /*57a0*/  UIADD3.X UR66, UPT, UPT, UR7, UR66, URZ, UP5, !UPT ;  /* 0x0000004207427290 */ /* 0x000fe2000affe4ff */
[----:B------:R-:W-:Y:S01]  /*57b0*/  F2FP.F16.E4M3.UNPACK_B R51, R27 ;  /* 0x0000001bff33723e */ /* 0x000fe200020006ff */
[----:B------:R-:W-:-:S02]  /*57c0*/  UIADD3.X UR65, UPT, UPT, UR7, UR65, URZ, UP4, !UPT ;  /* 0x0000004107417290 */ /* 0x000fc4000a7fe4ff */
[----:B------:R-:W-:Y:S02]  /*57d0*/  UIADD3.X UR64, UPT, UPT, UR7, UR64, URZ, UP3, !UPT ;  /* 0x0000004007407290 */ /* 0x000fe40009ffe4ff */
[----:B------:R-:W-:Y:S02]  /*57e0*/  UIADD3.X UR63, UPT, UPT, UR7, UR63, URZ, UP2, !UPT ;  /* 0x0000003f073f7290 */ /* 0x000fe400097fe4ff */
[----:B------:R-:W-:Y:S02]  /*57f0*/  UIADD3.X UR47, UPT, UPT, UR7, UR47, URZ, UP0, !UPT ;  /* 0x0000002f072f7290 */ /* 0x000fe400087fe4ff */
[----:B------:R-:W-:Y:S02]  /*5800*/  UIADD3 UR39, UP1, UPT, UR5, UR39, URZ ;  /* 0x0000002705277290 */ /* 0x000fe4000ff3e0ff */
[----:B------:R-:W-:Y:S02]  /*5810*/  UIADD3 UR37, UP6, UPT, UR5, UR37, URZ ;  /* 0x0000002505257290 */ /* 0x000fe4000ffde0ff */
[----:B------:R-:W-:-:S02]  /*5820*/  UIADD3 UR36, UP5, UPT, UR5, UR36, URZ ;  /* 0x0000002405247290 */ /* 0x000fc4000ffbe0ff */
[----:B------:R-:W-:Y:S02]  /*5830*/  UIADD3 UR35, UP4, UPT, UR5, UR35, URZ ;  /* 0x0000002305237290 */ /* 0x000fe4000ff9e0ff */
[----:B------:R-:W-:Y:S02]  /*5840*/  UIADD3 UR34, UP3, UPT, UR5, UR34, URZ ;  /* 0x0000002205227290 */ /* 0x000fe4000ff7e0ff */
[----:B------:R-:W-:Y:S02]  /*5850*/  UIADD3 UR33, UP2, UPT, UR5, UR33, URZ ;  /* 0x0000002105217290 */ /* 0x000fe4000ff5e0ff */
[----:B------:R-:W-:Y:S01]  /*5860*/  UISETP.NE.U32.AND UP0, UPT, UR6, URZ, UPT ;  /* 0x000000ff0600728c */ /* 0x000fe2000bf05070 */
[----:B------:R-:W-:Y:S01]  /*5870*/  HMMA.16816.F32 R60, R48, R76, R60 ;  /* 0x0000004c303c723c */ /* 0x000fe2000000183c */
[----:B------:R-:W-:Y:S02]  /*5880*/  UIADD3.X UR62, UPT, UPT, UR7, UR62, URZ, UP1, !UPT ;  /* 0x0000003e073e7290 */ /* 0x000fe40008ffe4ff */
[----:B------:R-:W-:-:S02]  /*5890*/  UIADD3.X UR60, UPT, UPT, UR7, UR60, URZ, UP6, !UPT ;  /* 0x0000003c073c7290 */ /* 0x000fc4000b7fe4ff */
[----:B------:R-:W-:Y:S02]  /*58a0*/  UIADD3.X UR59, UPT, UPT, UR7, UR59, URZ, UP5, !UPT ;  /* 0x0000003b073b7290 */ /* 0x000fe4000affe4ff */
[----:B------:R-:W-:Y:S01]  /*58b0*/  UIADD3.X UR58, UPT, UPT, UR7, UR58, URZ, UP4, !UPT ;  /* 0x0000003a073a7290 */ /* 0x000fe2000a7fe4ff */
[----:B------:R-:W-:Y:S01]  /*58c0*/  HMMA.16816.F32 R56, R48, R78, R56 ;  /* 0x0000004e3038723c */ /* 0x000fe20000001838 */
[----:B------:R-:W-:Y:S02]  /*58d0*/  UIADD3.X UR57, UPT, UPT, UR7, UR57, URZ, UP3, !UPT ;  /* 0x0000003907397290 */ /* 0x000fe40009ffe4ff */
[----:B------:R-:W-:Y:S01]  /*58e0*/  UIADD3.X UR56, UPT, UPT, UR7, UR56, URZ, UP2, !UPT ;  /* 0x0000003807387290 */ /* 0x000fe200097fe4ff */
[----:B------:R-:W-:Y:S01]  /*58f0*/  IMAD.U32 R48, RZ, RZ, UR73 ;  /* 0x00000049ff307e24 */ /* 0x000fe2000f8e00ff */
[----:B------:R-:W-:Y:S02]  /*5900*/  UIADD3 UR32, UP1, UPT, UR5, UR32, URZ ;  /* 0x0000002005207290 */ /* 0x000fe4000ff3e0ff */
[----:B------:R-:W-:-:S02]  /*5910*/  UIADD3 UR30, UP6, UPT, UR5, UR30, URZ ;  /* 0x0000001e051e7290 */ /* 0x000fc4000ffde0ff */
[----:B------:R-:W-:Y:S02]  /*5920*/  UIADD3 UR29, UP5, UPT, UR5, UR29, URZ ;  /* 0x0000001d051d7290 */ /* 0x000fe4000ffbe0ff */
[----:B------:R-:W-:Y:S02]  /*5930*/  UIADD3 UR28, UP4, UPT, UR5, UR28, URZ ;  /* 0x0000001c051c7290 */ /* 0x000fe4000ff9e0ff */
[----:B------:R-:W-:Y:S02]  /*5940*/  UIADD3 UR27, UP3, UPT, UR5, UR27, URZ ;  /* 0x0000001b051b7290 */ /* 0x000fe4000ff7e0ff */
[----:B------:R-:W-:Y:S01]  /*5950*/  UIADD3 UR26, UP2, UPT, UR5, UR26, URZ ;  /* 0x0000001a051a7290 */ /* 0x000fe2000ff5e0ff */
[----:B------:R-:W-:Y:S02]  /*5960*/  IADD3 R3, P2, PT, R3, UR73, RZ ;  /* 0x0000004903037c10 */ /* 0x000fe4000ff5e0ff */
[----:B------:R-:W-:Y:S02]  /*5970*/  IADD3 R10, P0, PT, R10, UR5, RZ ;  /* 0x000000050a0a7c10 */ /* 0x000fe4000ff1e0ff */
[----:B------:R-:W-:Y:S01]  /*5980*/  IADD3 R12, P1, PT, R12, UR5, RZ ;  /* 0x000000050c0c7c10 */ /* 0x000fe2000ff3e0ff */
[----:B------:R-:W-:-:S02]  /*5990*/  UIADD3.X UR55, UPT, UPT, UR7, UR55, URZ, UP1, !UPT ;  /* 0x0000003707377290 */ /* 0x000fc40008ffe4ff */
[----:B------:R-:W-:Y:S02]  /*59a0*/  UIADD3.X UR53, UPT, UPT, UR7, UR53, URZ, UP6, !UPT ;  /* 0x0000003507357290 */ /* 0x000fe4000b7fe4ff */
[----:B------:R-:W-:Y:S02]  /*59b0*/  UIADD3.X UR52, UPT, UPT, UR7, UR52, URZ, UP5, !UPT ;  /* 0x0000003407347290 */ /* 0x000fe4000affe4ff */
[----:B------:R-:W-:Y:S02]  /*59c0*/  UIADD3.X UR51, UPT, UPT, UR7, UR51, URZ, UP4, !UPT ;  /* 0x0000003307337290 */ /* 0x000fe4000a7fe4ff */
[----:B------:R-:W-:Y:S02]  /*59d0*/  UIADD3.X UR50, UPT, UPT, UR7, UR50, URZ, UP3, !UPT ;  /* 0x0000003207327290 */ /* 0x000fe40009ffe4ff */
[----:B------:R-:W-:Y:S01]  /*59e0*/  UIADD3.X UR49, UPT, UPT, UR7, UR49, URZ, UP2, !UPT ;  /* 0x0000003107317290 */ /* 0x000fe200097fe4ff */
[----:B------:R-:W-:Y:S01]  /*59f0*/  LEA.HI.X.SX32 R13, R48, R13, 0x1, P2 ;  /* 0x0000000d300d7211 */ /* 0x000fe200010f0eff */
[----:B------:R-:W-:Y:S01]  /*5a00*/  UIADD3 UR25, UP1, UPT, UR5, UR25, URZ ;  /* 0x0000001905197290 */ /* 0x000fe2000ff3e0ff */
[----:B------:R-:W-:Y:S01]  /*5a10*/  IADD3.X R11, PT, PT, R11, UR7, RZ, P0, !PT ;  /* 0x000000070b0b7c10 */ /* 0x000fe200087fe4ff */
[----:B------:R-:W-:Y:S01]  /*5a20*/  UIADD3 UR23, UP6, UPT, UR5, UR23, URZ ;  /* 0x0000001705177290 */ /* 0x000fe2000ffde0ff */
[----:B------:R-:W-:Y:S01]  /*5a30*/  IADD3.X R15, PT, PT, R15, UR7, RZ, P1, !PT ;  /* 0x000000070f0f7c10 */ /* 0x000fe20008ffe4ff */
[----:B------:R-:W-:-:S02]  /*5a40*/  UIADD3 UR22, UP5, UPT, UR5, UR22, URZ ;  /* 0x0000001605167290 */ /* 0x000fc4000ffbe0ff */
[----:B------:R-:W-:Y:S02]  /*5a50*/  UIADD3 UR21, UP4, UPT, UR5, UR21, URZ ;  /* 0x0000001505157290 */ /* 0x000fe4000ff9e0ff */
[----:B------:R-:W-:Y:S02]  /*5a60*/  UIADD3 UR20, UP3, UPT, UR5, UR20, URZ ;  /* 0x0000001405147290 */ /* 0x000fe4000ff7e0ff */
[----:B------:R-:W-:Y:S02]  /*5a70*/  UIADD3 UR9, UP2, UPT, UR5, UR9, URZ ;  /* 0x0000000905097290 */ /* 0x000fe4000ff5e0ff */
[----:B------:R-:W-:Y:S02]  /*5a80*/  UIADD3.X UR48, UPT, UPT, UR7, UR48, URZ, UP1, !UPT ;  /* 0x0000003007307290 */ /* 0x000fe40008ffe4ff */
[----:B------:R-:W-:Y:S02]  /*5a90*/  UIADD3.X UR46, UPT, UPT, UR7, UR46, URZ, UP6, !UPT ;  /* 0x0000002e072e7290 */ /* 0x000fe4000b7fe4ff */
[----:B------:R-:W-:-:S02]  /*5aa0*/  UIADD3.X UR45, UPT, UPT, UR7, UR45, URZ, UP5, !UPT ;  /* 0x0000002d072d7290 */ /* 0x000fc4000affe4ff */
[----:B------:R-:W-:Y:S02]  /*5ab0*/  UIADD3.X UR44, UPT, UPT, UR7, UR44, URZ, UP4, !UPT ;  /* 0x0000002c072c7290 */ /* 0x000fe4000a7fe4ff */
[----:B------:R-:W-:Y:S02]  /*5ac0*/  UIADD3.X UR43, UPT, UPT, UR7, UR43, URZ, UP3, !UPT ;  /* 0x0000002b072b7290 */ /* 0x000fe40009ffe4ff */
[----:B------:R-:W-:Y:S02]  /*5ad0*/  UIADD3.X UR11, UPT, UPT, UR7, UR11, URZ, UP2, !UPT ;  /* 0x0000000b070b7290 */ /* 0x000fe400097fe4ff */
[----:B------:R-:W-:Y:S01]  /*5ae0*/  UIADD3 UR10, UPT, UPT, UR10, -0x40, URZ ;  /* 0xffffffc00a0a7890 */ /* 0x000fe2000fffe0ff */
[----:B------:R-:W-:Y:S11]  /*5af0*/  BRA.U UP0, `(.L_x_1) ;  /* 0xffffffd500dc7547 */ /* 0x000ff6000b83ffff */
.L_x_0:
[----:B------:R-:W0:Y:S01]  /*5b00*/  S2R R4, SR_TID.X ;  /* 0x0000000000047919 */ /* 0x000e220000002100 */
[----:B------:R-:W-:Y:S01]  /*5b10*/  IMAD.SHL.U32 R3, R0, 0x20, RZ ;  /* 0x0000002000037824 */ /* 0x000fe200078e00ff */
[----:B------:R-:W-:Y:S01]  /*5b20*/  F2FP.SATFINITE.E4M3.F32.PACK_AB_MERGE_C R68, R69, R68, RZ ;  /* 0x000000444544723e */ /* 0x000fe200048070ff */
[----:B------:R-:W1:Y:S01]  /*5b30*/  LDCU.128 UR8, c[0x0][0x390] ;  /* 0x00007200ff0877ac */ /* 0x000e620008000c00 */
[----:B------:R-:W-:Y:S02]  /*5b40*/  F2FP.SATFINITE.E4M3.F32.PACK_AB_MERGE_C R64, R65, R64, RZ ;  /* 0x000000404140723e */ /* 0x000fe400048070ff */
[----:B------:R-:W-:Y:S01]  /*5b50*/  LOP3.LUT R5, R3, 0x300, RZ, 0xc0, !PT ;  /* 0x0000030003057812 */ /* 0x000fe200078ec0ff */
[----:B------:R-:W2:Y:S01]  /*5b60*/  LDCU UR5, c[0x0][0x3b4] ;  /* 0x00007680ff0577ac */ /* 0x000ea20008000800 */
[----:B------:R-:W-:Y:S02]  /*5b70*/  F2FP.SATFINITE.E4M3.F32.PACK_AB_MERGE_C R70, R71, R70, RZ ;  /* 0x000000464746723e */ /* 0x000fe400048070ff */
[----:B------:R-:W-:Y:S01]  /*5b80*/  F2FP.SATFINITE.E4M3.F32.PACK_AB_MERGE_C R66, R67, R66, RZ ;  /* 0x000000424342723e */ /* 0x000fe200048070ff */
[----:B------:R-:W3:Y:S01]  /*5b90*/  LDCU UR6, c[0x0][0x3b8] ;  /* 0x00007700ff0677ac */ /* 0x000ee20008000800 */
[----:B------:R-:W-:-:S02]  /*5ba0*/  F2FP.SATFINITE.E4M3.F32.PACK_AB_MERGE_C R60, R61, R60, RZ ;  /* 0x0000003c3d3c723e */ /* 0x000fc400048070ff */
[----:B------:R-:W-:Y:S02]  /*5bb0*/  F2FP.SATFINITE.E4M3.F32.PACK_AB_MERGE_C R56, R57, R56, RZ ;  /* 0x000000383938723e */ /* 0x000fe400048070ff */
[----:B------:R-:W-:Y:S02]  /*5bc0*/  F2FP.SATFINITE.E4M3.F32.PACK_AB_MERGE_C R62, R63, R62, RZ ;  /* 0x0000003e3f3e723e */ /* 0x000fe400048070ff */
[----:B------:R-:W-:Y:S02]  /*5bd0*/  F2FP.SATFINITE.E4M3.F32.PACK_AB_MERGE_C R58, R59, R58, RZ ;  /* 0x0000003a3b3a723e */ /* 0x000fe400048070ff */
[----:B------:R-:W-:Y:S02]  /*5be0*/  LOP3.LUT R68, R68, 0xffff, RZ, 0xc0, !PT ;  /* 0x0000ffff44447812 */ /* 0x000fe400078ec0ff */
[----:B------:R-:W-:Y:S02]  /*5bf0*/  LOP3.LUT R70, R70, 0xffff, RZ, 0xc0, !PT ;  /* 0x0000ffff46467812 */ /* 0x000fe400078ec0ff */
[----:B------:R-:W-:-:S02]  /*5c00*/  LOP3.LUT R9, R66, 0xffff, RZ, 0xc0, !PT ;  /* 0x0000ffff42097812 */ /* 0x000fc400078ec0ff */
[----:B------:R-:W-:Y:S02]  /*5c10*/  LOP3.LUT R60, R60, 0xffff, RZ, 0xc0, !PT ;  /* 0x0000ffff3c3c7812 */ /* 0x000fe400078ec0ff */
[----:B------:R-:W-:Y:S02]  /*5c20*/  LOP3.LUT R11, R56, 0xffff, RZ, 0xc0, !PT ;  /* 0x0000ffff380b7812 */ /* 0x000fe400078ec0ff */
[----:B------:R-:W-:Y:S02]  /*5c30*/  LOP3.LUT R62, R62, 0xffff, RZ, 0xc0, !PT ;  /* 0x0000ffff3e3e7812 */ /* 0x000fe400078ec0ff */
[----:B0-----:R-:W-:Y:S02]  /*5c40*/  LOP3.LUT R6, R4, 0x1f, RZ, 0xc0, !PT ;  /* 0x0000001f04067812 */ /* 0x001fe400078ec0ff */
[----:B------:R-:W-:Y:S02]  /*5c50*/  LOP3.LUT R4, R0, 0x1c, RZ, 0xc0, !PT ;  /* 0x0000001c00047812 */ /* 0x000fe400078ec0ff */
[----:B------:R-:W-:Y:S01]  /*5c60*/  LOP3.LUT R17, R58, 0xffff, RZ, 0xc0, !PT ;  /* 0x0000ffff3a117812 */ /* 0x000fe200078ec0ff */
[----:B------:R-:W-:Y:S01]  /*5c70*/  IMAD R5, R6, 0x4, R5 ;  /* 0x0000000406057824 */ /* 0x000fe200078e0205 */
[----:B------:R-:W-:Y:S01]  /*5c80*/  LOP3.LUT R4, R4, 0x60, R3, 0xf8, !PT ;  /* 0x0000006004047812 */ /* 0x000fe200078ef803 */
[----:B------:R-:W-:Y:S01]  /*5c90*/  IMAD.U32 R6, RZ, RZ, UR14 ;  /* 0x0000000eff067e24 */ /* 0x000fe2000f8e00ff */
[----:B------:R-:W-:Y:S01]  /*5ca0*/  PRMT R15, R70, 0x3340, R9 ;  /* 0x00003340460f7816 */ /* 0x000fe20000000009 */
[----:B------:R-:W-:Y:S01]  /*5cb0*/  IMAD.U32 R3, RZ, RZ, UR14 ;  /* 0x0000000eff037e24 */ /* 0x000fe2000f8e00ff */
[----:B------:R-:W-:-:S02]  /*5cc0*/  SHF.R.U32.HI R8, RZ, 0x8, R60 ;  /* 0x00000008ff087819 */ /* 0x000fc4000001163c */
[----:B------:R-:W-:Y:S01]  /*5cd0*/  LEA.HI R19, R6, R5, RZ, 0x1c ;  /* 0x0000000506137211 */ /* 0x000fe200078fe0ff */
[----:B------:R-:W-:Y:S01]  /*5ce0*/  BAR.SYNC.DEFER_BLOCKING 0x0 ;  /* 0x0000000000007b1d */ /* 0x000fe20000010000 */
[----:B------:R-:W-:Y:S01]  /*5cf0*/  LOP3.LUT R5, R64, 0xffff, RZ, 0xc0, !PT ;  /* 0x0000ffff40057812 */ /* 0x000fe200078ec0ff */
[----:B------:R-:W-:Y:S01]  /*5d00*/  IMAD R12, R3, 0x4, R4 ;  /* 0x00000004030c7824 */ /* 0x000fe200078e0204 */
[----:B------:R-:W-:Y:S02]  /*5d10*/  SHF.R.U32.HI R3, RZ, 0x8, R68 ;  /* 0x00000008ff037819 */ /* 0x000fe40000011644 */
[--C-:B------:R-:W-:Y:S02]  /*5d20*/  PRMT R13, R68, 0x3340, R5.reuse ;  /* 0x00003340440d7816 */ /* 0x100fe40000000005 */
[----:B------:R-:W-:Y:S02]  /*5d30*/  SHF.R.U32.HI R5, RZ, 0x8, R5 ;  /* 0x00000008ff057819 */ /* 0x000fe40000011605 */
[----:B------:R-:W-:-:S02]  /*5d40*/  SHF.R.U32.HI R4, RZ, 0x8, R70 ;  /* 0x00000008ff047819 */ /* 0x000fc40000011646 */
[----:B------:R-:W-:Y:S02]  /*5d50*/  SHF.R.U32.HI R6, RZ, 0x8, R9 ;  /* 0x00000008ff067819 */ /* 0x000fe40000011609 */
[--C-:B------:R-:W-:Y:S02]  /*5d60*/  PRMT R16, R60, 0x3340, R11.reuse ;  /* 0x000033403c107816 */ /* 0x100fe4000000000b */
[----:B------:R-:W-:Y:S02]  /*5d70*/  SHF.R.U32.HI R10, RZ, 0x8, R11 ;  /* 0x00000008ff0a7819 */ /* 0x000fe4000001160b */
[----:B------:R-:W-:Y:S02]  /*5d80*/  SHF.R.U32.HI R9, RZ, 0x8, R62 ;  /* 0x00000008ff097819 */ /* 0x000fe4000001163e */
[----:B------:R-:W-:Y:S02]  /*5d90*/  SHF.R.U32.HI R11, RZ, 0x8, R17 ;  /* 0x00000008ff0b7819 */ /* 0x000fe40000011611 */
[----:B------:R-:W-:-:S02]  /*5da0*/  LOP3.LUT R14, R3, 0xffff, RZ, 0xc0, !PT ;  /* 0x0000ffff030e7812 */ /* 0x000fc400078ec0ff */
[----:B------:R-:W-:Y:S02]  /*5db0*/  LOP3.LUT R5, R5, 0xffff, RZ, 0xc0, !PT ;  /* 0x0000ffff05057812 */ /* 0x000fe400078ec0ff */
[----:B------:R-:W-:Y:S02]  /*5dc0*/  PRMT R18, R62, 0x3340, R17 ;  /* 0x000033403e127816 */ /* 0x000fe40000000011 */
[----:B------:R-:W-:Y:S02]  /*5dd0*/  LOP3.LUT R3, R4, 0xffff, RZ, 0xc0, !PT ;  /* 0x0000ffff04037812 */ /* 0x000fe400078ec0ff */
[----:B------:R-:W-:Y:S02]  /*5de0*/  LOP3.LUT R6, R6, 0xffff, RZ, 0xc0, !PT ;  /* 0x0000ffff06067812 */ /* 0x000fe400078ec0ff */
[----:B------:R-:W-:Y:S02]  /*5df0*/  LOP3.LUT R17, R8, 0xffff, RZ, 0xc0, !PT ;  /* 0x0000ffff08117812 */ /* 0x000fe400078ec0ff */
[----:B------:R-:W-:-:S02]  /*5e00*/  LOP3.LUT R10, R10, 0xffff, RZ, 0xc0, !PT ;  /* 0x0000ffff0a0a7812 */ /* 0x000fc400078ec0ff */
[----:B------:R-:W-:Y:S02]  /*5e10*/  LOP3.LUT R4, R9, 0xffff, RZ, 0xc0, !PT ;  /* 0x0000ffff09047812 */ /* 0x000fe400078ec0ff */
[----:B------:R-:W-:Y:S02]  /*5e20*/  LOP3.LUT R11, R11, 0xffff, RZ, 0xc0, !PT ;  /* 0x0000ffff0b0b7812 */ /* 0x000fe400078ec0ff */
[----:B------:R-:W-:Y:S02]  /*5e30*/  PRMT R14, R14, 0x3340, R5 ;  /* 0x000033400e0e7816 */ /* 0x000fe40000000005 */
[----:B------:R-:W-:Y:S02]  /*5e40*/  PRMT R6, R3, 0x3340, R6 ;  /* 0x0000334003067816 */ /* 0x000fe40000000006 */
[----:B------:R-:W-:Y:S02]  /*5e50*/  PRMT R17, R17, 0x3340, R10 ;  /* 0x0000334011117816 */ /* 0x000fe4000000000a */
[----:B------:R-:W-:-:S02]  /*5e60*/  PRMT R11, R4, 0x3340, R11 ;  /* 0x00003340040b7816 */ /* 0x000fc4000000000b */
[----:B------:R-:W-:Y:S02]  /*5e70*/  PRMT R13, R13, 0x5410, R14 ;  /* 0x000054100d0d7816 */ /* 0x000fe4000000000e */
[----:B------:R-:W-:Y:S02]  /*5e80*/  PRMT R6, R15, 0x5410, R6 ;  /* 0x000054100f067816 */ /* 0x000fe40000000006 */
[----:B------:R-:W-:Y:S01]  /*5e90*/  LOP3.LUT R3, R12, 0x20, RZ, 0x3c, !PT ;  /* 0x000000200c037812 */ /* 0x000fe200078e3cff */
[----:B------:R-:W-:Y:S01]  /*5ea0*/  STS [R12+UR4], R13 ;  /* 0x0000000d0c007988 */ /* 0x000fe20008000804 */
[----:B------:R-:W-:Y:S02]  /*5eb0*/  PRMT R17, R16, 0x5410, R17 ;  /* 0x0000541010117816 */ /* 0x000fe40000000011 */
[----:B------:R-:W-:Y:S01]  /*5ec0*/  LOP3.LUT R4, R12, 0x40, RZ, 0x3c, !PT ;  /* 0x000000400c047812 */ /* 0x000fe200078e3cff */
[----:B------:R-:W-:Y:S01]  /*5ed0*/  STS [R3+UR4+0x100], R6 ;  /* 0x0001000603007988 */ /* 0x000fe20008000804 */
[----:B------:R-:W-:-:S02]  /*5ee0*/  PRMT R18, R18, 0x5410, R11 ;  /* 0x0000541012127816 */ /* 0x000fc4000000000b */
[----:B------:R-:W-:Y:S01]  /*5ef0*/  LOP3.LUT R5, R12, 0x60, RZ, 0x3c, !PT ;  /* 0x000000600c057812 */ /* 0x000fe200078e3cff */
[----:B------:R2:W-:Y:S01]  /*5f00*/  STS [R4+UR4+0x200], R17 ;  /* 0x0002001104007988 */ /* 0x0005e20008000804 */
[C---:B------:R-:W-:Y:S02]  /*5f10*/  LOP3.LUT R20, R19.reuse, 0x20, RZ, 0x3c, !PT ;  /* 0x0000002013147812 */ /* 0x040fe400078e3cff */
[C---:B------:R-:W-:Y:S01]  /*5f20*/  LOP3.LUT R22, R19.reuse, 0x40, RZ, 0x3c, !PT ;  /* 0x0000004013167812 */ /* 0x040fe200078e3cff */
[----:B------:R0:W-:Y:S01]  /*5f30*/  STS [R5+UR4+0x300], R18 ;  /* 0x0003001205007988 */ /* 0x0001e20008000804 */
[----:B------:R-:W-:Y:S02]  /*5f40*/  LOP3.LUT R24, R19, 0x60, RZ, 0x3c, !PT ;  /* 0x0000006013187812 */ /* 0x000fe400078e3cff */
[----:B------:R-:W-:Y:S01]  /*5f50*/  SHF.R.U32.HI R36, RZ, 0x5, R0 ;  /* 0x00000005ff247819 */ /* 0x000fe20000011600 */
[----:B------:R-:W-:Y:S01]  /*5f60*/  BAR.SYNC.DEFER_BLOCKING 0x0 ;  /* 0x0000000000007b1d */ /* 0x000fe20000010000 */
[C---:B-1----:R-:W-:Y:S01]  /*5f70*/  ISETP.GE.AND P0, PT, R2.reuse, UR10, PT ;  /* 0x0000000a02007c0c */ /* 0x042fe2000bf06270 */
[----:B--2---:R-:W-:Y:S01]  /*5f80*/  IMAD R4, R2, UR5, RZ ;  /* 0x0000000502047c24 */ /* 0x004fe2000f8e02ff */
[----:B------:R-:W-:-:S04]  /*5f90*/  SGXT.U32 R36, R36, 0x1 ;  /* 0x000000012424781a */ /* 0x000fc80000000000 */
[C---:B------:R-:W-:Y:S02]  /*5fa0*/  LOP3.LUT R3, R7.reuse, R36, RZ, 0xfc, !PT ;  /* 0x0000002407037212 */ /* 0x040fe400078efcff */
[----:B------:R-:W-:Y:S02]  /*5fb0*/  LOP3.LUT R2, R7, 0x2, R36, 0xfe, !PT ;  /* 0x0000000207027812 */ /* 0x000fe400078efe24 */
[C---:B------:R-:W-:Y:S01]  /*5fc0*/  ISETP.LT.AND P1, PT, R3.reuse, UR11, !P0 ;  /* 0x0000000b03007c0c */ /* 0x040fe2000c721270 */
[----:B---3--:R-:W-:Y:S01]  /*5fd0*/  IMAD R3, R3, UR6, RZ ;  /* 0x0000000603037c24 */ /* 0x008fe2000f8e02ff */
[----:B------:R-:W-:Y:S01]  /*5fe0*/  IADD3 R32, P2, PT, R4, UR8, RZ ;  /* 0x0000000804207c10 */ /* 0x000fe2000ff5e0ff */
[C---:B0-----:R-:W-:Y:S01]  /*5ff0*/  IMAD R5, R2.reuse, UR6, RZ ;  /* 0x0000000602057c24 */ /* 0x041fe2000f8e02ff */
[----:B------:R-:W-:Y:S02]  /*6000*/  ISETP.LT.AND P4, PT, R2, UR11, !P0 ;  /* 0x0000000b02007c0c */ /* 0x000fe4000c781270 */
[----:B------:R-:W-:-:S02]  /*6010*/  LEA.HI.X.SX32 R34, R4, UR9, 0x1, P2 ;  /* 0x0000000904227c11 */ /* 0x000fc400090f0eff */
[C-C-:B------:R-:W-:Y:S02]  /*6020*/  LOP3.LUT R0, R7.reuse, 0x1e, R36.reuse, 0xfe, !PT ;  /* 0x0000001e07007812 */ /* 0x140fe400078efe24 */
[C-C-:B------:R-:W-:Y:S02]  /*6030*/  LOP3.LUT R13, R7.reuse, 0x1c, R36.reuse, 0xfe, !PT ;  /* 0x0000001c070d7812 */ /* 0x140fe400078efe24 */
[C-C-:B------:R-:W-:Y:S01]  /*6040*/  LOP3.LUT R11, R7.reuse, 0x1a, R36.reuse, 0xfe, !PT ;  /* 0x0000001a070b7812 */ /* 0x140fe200078efe24 */
[----:B------:R-:W0:Y:S01]  /*6050*/  LDS.U16 R26, [R19+UR4] ;  /* 0x00000004131a7984 */ /* 0x000e220008000400 */
[C-C-:B------:R-:W-:Y:S02]  /*6060*/  LOP3.LUT R10, R7.reuse, 0x18, R36.reuse, 0xfe, !PT ;  /* 0x00000018070a7812 */ /* 0x140fe400078efe24 */
[C-C-:B------:R-:W-:Y:S01]  /*6070*/  LOP3.LUT R12, R7.reuse, 0x16, R36.reuse, 0xfe, !PT ;  /* 0x00000016070c7812 */ /* 0x140fe200078efe24 */
[----:B------:R-:W1:Y:S01]  /*6080*/  LDS.U16 R28, [R20+UR4] ;  /* 0x00000004141c7984 */ /* 0x000e620008000400 */
[----:B------:R-:W-:-:S02]  /*6090*/  LOP3.LUT R14, R7, 0x14, R36, 0xfe, !PT ;  /* 0x00000014070e7812 */ /* 0x000fc400078efe24 */
[C-C-:B------:R-:W-:Y:S01]  /*60a0*/  LOP3.LUT R15, R7.reuse, 0x12, R36.reuse, 0xfe, !PT ;  /* 0x00000012070f7812 */ /* 0x140fe200078efe24 */
[----:B------:R-:W-:Y:S01]  /*60b0*/  LDS.U16 R30, [R22+UR4] ;  /* 0x00000004161e7984 */ /* 0x000fe20008000400 */
[C-C-:B------:R-:W-:Y:S02]  /*60c0*/  LOP3.LUT R16, R7.reuse, 0x10, R36.reuse, 0xfe, !PT ;  /* 0x0000001007107812 */ /* 0x140fe400078efe24 */
[C-C-:B------:R-:W-:Y:S01]  /*60d0*/  LOP3.LUT R17, R7.reuse, 0xe, R36.reuse, 0xfe, !PT ;  /* 0x0000000e07117812 */ /* 0x140fe200078efe24 */
[----:B------:R-:W2:Y:S01]  /*60e0*/  LDS.U16 R31, [R24+UR4] ;  /* 0x00000004181f7984 */ /* 0x000ea20008000400 */
[C-C-:B------:R-:W-:Y:S02]  /*60f0*/  LOP3.LUT R18, R7.reuse, 0xc, R36.reuse, 0xfe, !PT ;  /* 0x0000000c07127812 */ /* 0x140fe400078efe24 */
[----:B------:R-:W-:Y:S01]  /*6100*/  LOP3.LUT R8, R7, 0xa, R36, 0xfe, !PT ;  /* 0x0000000a07087812 */ /* 0x000fe200078efe24 */
[----:B------:R3:W-:Y:S01]  /*6110*/  LDS.U16 R27, [R19+UR4+0x80] ;  /* 0x00008004131b7984 */ /* 0x0007e20008000400 */
[----:B------:R-:W-:-:S02]  /*6120*/  IADD3 R2, P2, PT, R3, R32, RZ ;  /* 0x0000002003027210 */ /* 0x000fc40007f5e0ff */
[C-C-:B------:R-:W-:Y:S01]  /*6130*/  LOP3.LUT R6, R7.reuse, 0x8, R36.reuse, 0xfe, !PT ;  /* 0x0000000807067812 */ /* 0x140fe200078efe24 */
[----:B------:R4:W5:Y:S01]  /*6140*/  LDS.U16 R29, [R20+UR4+0x80] ;  /* 0x00008004141d7984 */ /* 0x0009620008000400 */
[C-C-:B------:R-:W-:Y:S02]  /*6150*/  LOP3.LUT R9, R7.reuse, 0x6, R36.reuse, 0xfe, !PT ;  /* 0x0000000607097812 */ /* 0x140fe400078efe24 */
[----:B------:R-:W-:Y:S01]  /*6160*/  LOP3.LUT R7, R7, 0x4, R36, 0xfe, !PT ;  /* 0x0000000407077812 */ /* 0x000fe200078efe24 */
[----:B------:R-:W5:Y:S01]  /*6170*/  LDS.U16 R22, [R22+UR4+0x80] ;  /* 0x0000800416167984 */ /* 0x000f620008000400 */
[----:B------:R-:W-:Y:S01]  /*6180*/  IADD3 R4, P3, PT, R5, R32, RZ ;  /* 0x0000002005047210 */ /* 0x000fe20007f7e0ff */
[----:B---3--:R-:W-:Y:S01]  /*6190*/  IMAD R19, R6, UR6, RZ ;  /* 0x0000000606137c24 */ /* 0x008fe2000f8e02ff */
[-C--:B------:R-:W-:Y:S01]  /*61a0*/  LEA.HI.X.SX32 R3, R3, R34.reuse, 0x1, P2 ;  /* 0x0000002203037211 */ /* 0x080fe200010f0eff */
[----:B------:R-:W3:Y:S01]  /*61b0*/  LDS.U16 R24, [R24+UR4+0x80] ;  /* 0x0000800418187984 */ /* 0x000ee20008000400 */
[C---:B------:R-:W-:Y:S01]  /*61c0*/  ISETP.LT.AND P2, PT, R7.reuse, UR11, !P0 ;  /* 0x0000000b07007c0c */ /* 0x040fe2000c741270 */
[----:B------:R-:W-:Y:S01]  /*61d0*/  IMAD R7, R7, UR6, RZ ;  /* 0x0000000607077c24 */ /* 0x000fe2000f8e02ff */
[----:B------:R-:W-:Y:S01]  /*61e0*/  LEA.HI.X.SX32 R5, R5, R34, 0x1, P3 ;  /* 0x0000002205057211 */ /* 0x000fe200018f0eff */
[----:B----4-:R-:W-:Y:S01]  /*61f0*/  IMAD R20, R8, UR6, RZ ;  /* 0x0000000608147c24 */ /* 0x010fe2000f8e02ff */
[----:B------:R-:W-:-:S02]  /*6200*/  ISETP.LT.AND P3, PT, R6, UR11, !P0 ;  /* 0x0000000b06007c0c */ /* 0x000fc4000c761270 */
[----:B------:R-:W-:-:S04]  /*6210*/  IADD3 R6, P6, PT, R7, R32, RZ ;  /* 0x0000002007067210 */ /* 0x000fc80007fde0ff */
[----:B------:R-:W-:Y:S02]  /*6220*/  LEA.HI.X.SX32 R7, R7, R34, 0x1, P6 ;  /* 0x0000002207077211 */ /* 0x000fe400030f0eff */
[----:B0-----:R-:W-:Y:S02]  /*6230*/  PRMT R21, R26, 0x7770, RZ ;  /* 0x000077701a157816 */ /* 0x001fe400000000ff */
[----:B-1----:R-:W-:-:S03]  /*6240*/  PRMT R23, R28, 0x7770, RZ ;  /* 0x000077701c177816 */ /* 0x002fc600000000ff */
[----:B------:R0:W-:Y:S01]  /*6250*/  @P1 STG.E.U8 desc[UR12][R2.64], R21 ;  /* 0x0000001502001986 */ /* 0x0001e2000c10110c */
[----:B------:R-:W-:-:S03]  /*6260*/  ISETP.LT.AND P1, PT, R8, UR11, !P0 ;  /* 0x0000000b08007c0c */ /* 0x000fc6000c721270 */
[----:B------:R1:W-:Y:S01]  /*6270*/  @P4 STG.E.U8 desc[UR12][R4.64], R23 ;  /* 0x0000001704004986 */ /* 0x0003e2000c10110c */
[C---:B------:R-:W-:Y:S01]  /*6280*/  ISETP.LT.AND P4, PT, R9.reuse, UR11, !P0 ;  /* 0x0000000b09007c0c */ /* 0x040fe2000c781270 */
[----:B------:R-:W-:Y:S01]  /*6290*/  IMAD R9, R9, UR6, RZ ;  /* 0x0000000609097c24 */ /* 0x000fe2000f8e02ff */
[----:B--2---:R-:W-:-:S04]  /*62a0*/  PRMT R25, R31, 0x7770, RZ ;  /* 0x000077701f197816 */ /* 0x004fc800000000ff */
[-C--:B0-----:R-:W-:Y:S02]  /*62b0*/  IADD3 R2, P5, PT, R9, R32.reuse, RZ ;  /* 0x0000002009027210 */ /* 0x081fe40007fbe0ff */
[----:B-----5:R-:W-:Y:S02]  /*62c0*/  PRMT R21, R29, 0x7770, RZ ;  /* 0x000077701d157816 */ /* 0x020fe400000000ff */
[----:B-1----:R-:W-:Y:S02]  /*62d0*/  PRMT R23, R30, 0x7770, RZ ;  /* 0x000077701e177816 */ /* 0x002fe400000000ff */
[----:B------:R-:W-:Y:S02]  /*62e0*/  IADD3 R4, P6, PT, R19, R32, RZ ;  /* 0x0000002013047210 */ /* 0x000fe40007fde0ff */
[----:B------:R-:W-:Y:S01]  /*62f0*/  LEA.HI.X.SX32 R3, R9, R34, 0x1, P5 ;  /* 0x0000002209037211 */ /* 0x000fe200028f0eff */
[----:B------:R0:W-:Y:S01]  /*6300*/  @P2 STG.E.U8 desc[UR12][R6.64], R23 ;  /* 0x0000001706002986 */ /* 0x0001e2000c10110c */
[----:B------:R-:W-:-:S02]  /*6310*/  IADD3 R8, P2, PT, R20, R32, RZ ;  /* 0x0000002014087210 */ /* 0x000fc40007f5e0ff */
[-C--:B------:R-:W-:Y:S01]  /*6320*/  LEA.HI.X.SX32 R5, R19, R34.reuse, 0x1, P6 ;  /* 0x0000002213057211 */ /* 0x080fe200030f0eff */
[----:B------:R1:W-:Y:S01]  /*6330*/  @P4 STG.E.U8 desc[UR12][R2.64], R25 ;  /* 0x0000001902004986 */ /* 0x0003e2000c10110c */
[----:B------:R-:W-:Y:S02]  /*6340*/  LEA.HI.X.SX32 R9, R20, R34, 0x1, P2 ;  /* 0x0000002214097211 */ /* 0x000fe400010f0eff */
[C---:B------:R-:W-:Y:S01]  /*6350*/  ISETP.LT.AND P2, PT, R18.reuse, UR11, !P0 ;  /* 0x0000000b12007c0c */ /* 0x040fe2000c741270 */
[----:B------:R-:W-:Y:S01]  /*6360*/  IMAD R18, R18, UR6, RZ ;  /* 0x0000000612127c24 */ /* 0x000fe2000f8e02ff */
[----:B------:R-:W-:Y:S02]  /*6370*/  PRMT R19, R27, 0x7770, RZ ;  /* 0x000077701b137816 */ /* 0x000fe400000000ff */
[C---:B------:R-:W-:Y:S01]  /*6380*/  ISETP.LT.AND P4, PT, R15.reuse, UR11, !P0 ;  /* 0x0000000b0f007c0c */ /* 0x040fe2000c781270 */
[----:B------:R-:W-:Y:S01]  /*6390*/  IMAD R15, R15, UR6, RZ ;  /* 0x000000060f0f7c24 */ /* 0x000fe2000f8e02ff */
[----:B0-----:R-:W-:Y:S01]  /*63a0*/  IADD3 R6, P5, PT, R18, R32, RZ ;  /* 0x0000002012067210 */ /* 0x001fe20007fbe0ff */
[----:B------:R0:W-:Y:S01]  /*63b0*/  @P3 STG.E.U8 desc[UR12][R4.64], R19 ;  /* 0x0000001304003986 */ /* 0x0001e2000c10110c */
[C---:B------:R-:W-:Y:S01]  /*63c0*/  ISETP.LT.AND P3, PT, R16.reuse, UR11, !P0 ;  /* 0x0000000b10007c0c */ /* 0x040fe2000c761270 */
[----:B------:R-:W-:Y:S01]  /*63d0*/  IMAD R16, R16, UR6, RZ ;  /* 0x0000000610107c24 */ /* 0x000fe2000f8e02ff */
[----:B------:R-:W-:Y:S01]  /*63e0*/  LEA.HI.X.SX32 R7, R18, R34, 0x1, P5 ;  /* 0x0000002212077211 */ /* 0x000fe200028f0eff */
[----:B------:R2:W-:Y:S01]  /*63f0*/  @P1 STG.E.U8 desc[UR12][R8.64], R21 ;  /* 0x0000001508001986 */ /* 0x0005e2000c10110c */
[C---:B------:R-:W-:Y:S01]  /*6400*/  ISETP.LT.AND P1, PT, R17.reuse, UR11, !P0 ;  /* 0x0000000b11007c0c */ /* 0x040fe2000c721270 */
[----:B------:R-:W-:Y:S01]  /*6410*/  IMAD R17, R17, UR6, RZ ;  /* 0x0000000611117c24 */ /* 0x000fe2000f8e02ff */
[----:B------:R-:W-:-:S04]  /*6420*/  PRMT R23, R22, 0x7770, RZ ;  /* 0x0000777016177816 */ /* 0x000fc800000000ff */
[CC--:B-1----:R-:W-:Y:S01]  /*6430*/  IADD3 R2, P6, PT, R17.reuse, R32.reuse, RZ ;  /* 0x0000002011027210 */ /* 0x0c2fe20007fde0ff */
[----:B------:R1:W-:Y:S01]  /*6440*/  @P2 STG.E.U8 desc[UR12][R6.64], R23 ;  /* 0x0000001706002986 */ /* 0x0003e2000c10110c */
[----:B0-----:R-:W-:Y:S02]  /*6450*/  IADD3 R4, P5, PT, R16, R32, RZ ;  /* 0x0000002010047210 */ /* 0x001fe40007fbe0ff */
[----:B------:R-:W-:Y:S02]  /*6460*/  LEA.HI.X.SX32 R3, R17, R34, 0x1, P6 ;  /* 0x0000002211037211 */ /* 0x000fe400030f0eff */
[----:B--2---:R-:W-:Y:S02]  /*6470*/  IADD3 R8, P2, PT, R15, R32, RZ ;  /* 0x000000200f087210 */ /* 0x004fe40007f5e0ff */
[----:B---3--:R-:W-:Y:S02]  /*6480*/  PRMT R21, R24, 0x7770, RZ ;  /* 0x0000777018157816 */ /* 0x008fe400000000ff */
[-C--:B------:R-:W-:Y:S01]  /*6490*/  LEA.HI.X.SX32 R5, R16, R34.reuse, 0x1, P5 ;  /* 0x0000002210057211 */ /* 0x080fe200028f0eff */
[----:B------:R-:W-:Y:S01]  /*64a0*/  IMAD R16, R13, UR6, RZ ;  /* 0x000000060d107c24 */ /* 0x000fe2000f8e02ff */
[----:B------:R-:W-:Y:S01]  /*64b0*/  PRMT R17, R26, 0x7771, RZ ;  /* 0x000077711a117816 */ /* 0x000fe200000000ff */
[----:B------:R0:W-:Y:S01]  /*64c0*/  @P1 STG.E.U8 desc[UR12][R2.64], R21 ;  /* 0x0000001502001986 */ /* 0x0001e2000c10110c */
[----:B------:R-:W-:Y:S01]  /*64d0*/  LEA.HI.X.SX32 R9, R15, R34, 0x1, P2 ;  /* 0x000000220f097211 */ /* 0x000fe200010f0eff */
[----:B-1----:R-:W-:Y:S01]  /*64e0*/  IMAD R7, R10, UR6, RZ ;  /* 0x000000060a077c24 */ /* 0x002fe2000f8e02ff */
[----:B------:R-:W-:Y:S01]  /*64f0*/  PRMT R19, R28, 0x7771, RZ ;  /* 0x000077711c137816 */ /* 0x000fe200000000ff */
[----:B------:R1:W-:Y:S01]  /*6500*/  @P3 STG.E.U8 desc[UR12][R4.64], R17 ;  /* 0x0000001104003986 */ /* 0x0003e2000c10110c */
[C---:B------:R-:W-:Y:S01]  /*6510*/  ISETP.LT.AND P5, PT, R14.reuse, UR11, !P0 ;  /* 0x0000000b0e007c0c */ /* 0x040fe2000c7a1270 */
[----:B------:R-:W-:Y:S01]  /*6520*/  IMAD R14, R14, UR6, RZ ;  /* 0x000000060e0e7c24 */ /* 0x000fe2000f8e02ff */
[-C--:B------:R-:W-:Y:S01]  /*6530*/  IADD3 R6, P2, PT, R7, R32.reuse, RZ ;  /* 0x0000002007067210 */ /* 0x080fe20007f5e0ff */
[----:B------:R2:W-:Y:S01]  /*6540*/  @P4 STG.E.U8 desc[UR12][R8.64], R19 ;  /* 0x0000001308004986 */ /* 0x0005e2000c10110c */
[C---:B------:R-:W-:Y:S01]  /*6550*/  ISETP.LT.AND P4, PT, R12.reuse, UR11, !P0 ;  /* 0x0000000b0c007c0c */ /* 0x040fe2000c781270 */
[----:B------:R-:W-:Y:S01]  /*6560*/  IMAD R12, R12, UR6, RZ ;  /* 0x000000060c0c7c24 */ /* 0x000fe2000f8e02ff */
[----:B------:R-:W-:Y:S01]  /*6570*/  ISETP.LT.AND P3, PT, R10, UR11, !P0 ;  /* 0x0000000b0a007c0c */ /* 0x000fe2000c761270 */
[----:B------:R-:W-:Y:S01]  /*6580*/  IMAD R15, R11, UR6, RZ ;  /* 0x000000060b0f7c24 */ /* 0x000fe2000f8e02ff */
[----:B0-----:R-:W-:-:S02]  /*6590*/  IADD3 R2, P6, PT, R14, R32, RZ ;  /* 0x000000200e027210 */ /* 0x001fc40007fde0ff */
[----:B------:R-:W-:Y:S01]  /*65a0*/  LEA.HI.X.SX32 R7, R7, R34, 0x1, P2 ;  /* 0x0000002207077211 */ /* 0x000fe200010f0eff */
[----:B-1----:R-:W-:Y:S01]  /*65b0*/  IMAD R17, R0, UR6, RZ ;  /* 0x0000000600117c24 */ /* 0x002fe2000f8e02ff */
[----:B------:R-:W-:Y:S02]  /*65c0*/  IADD3 R4, P1, PT, R12, R32, RZ ;  /* 0x000000200c047210 */ /* 0x000fe40007f3e0ff */
[-C--:B------:R-:W-:Y:S02]  /*65d0*/  LEA.HI.X.SX32 R3, R14, R34.reuse, 0x1, P6 ;  /* 0x000000220e037211 */ /* 0x080fe400030f0eff */
[----:B------:R-:W-:Y:S02]  /*65e0*/  LEA.HI.X.SX32 R5, R12, R34, 0x1, P1 ;  /* 0x000000220c057211 */ /* 0x000fe400008f0eff */
[-C--:B------:R-:W-:Y:S02]  /*65f0*/  IADD3 R10, P1, PT, R16, R32.reuse, RZ ;  /* 0x00000020100a7210 */ /* 0x080fe40007f3e0ff */
[----:B--2---:R-:W-:-:S02]  /*6600*/  IADD3 R8, P6, PT, R15, R32, RZ ;  /* 0x000000200f087210 */ /* 0x004fc40007fde0ff */
[----:B------:R-:W-:Y:S02]  /*6610*/  ISETP.LT.AND P2, PT, R11, UR11, !P0 ;  /* 0x0000000b0b007c0c */ /* 0x000fe4000c741270 */
[-C--:B------:R-:W-:Y:S02]  /*6620*/  LEA.HI.X.SX32 R11, R16, R34.reuse, 0x1, P1 ;  /* 0x00000022100b7211 */ /* 0x080fe400008f0eff */
[----:B------:R-:W-:Y:S02]  /*6630*/  ISETP.LT.AND P1, PT, R13, UR11, !P0 ;  /* 0x0000000b0d007c0c */ /* 0x000fe4000c721270 */
[----:B------:R-:W-:Y:S02]  /*6640*/  LEA.HI.X.SX32 R9, R15, R34, 0x1, P6 ;  /* 0x000000220f097211 */ /* 0x000fe400030f0eff */
[----:B------:R-:W-:Y:S02]  /*6650*/  ISETP.LT.AND P0, PT, R0, UR11, !P0 ;  /* 0x0000000b00007c0c */ /* 0x000fe4000c701270 */
[----:B------:R-:W-:-:S02]  /*6660*/  IADD3 R12, P6, PT, R17, R32, RZ ;  /* 0x00000020110c7210 */ /* 0x000fc40007fde0ff */
[----:B------:R-:W-:Y:S02]  /*6670*/  PRMT R19, R30, 0x7771, RZ ;  /* 0x000077711e137816 */ /* 0x000fe400000000ff */
[----:B------:R-:W-:Y:S02]  /*6680*/  PRMT R23, R31, 0x7771, RZ ;  /* 0x000077711f177816 */ /* 0x000fe400000000ff */
[----:B------:R-:W-:Y:S01]  /*6690*/  LEA.HI.X.SX32 R13, R17, R34, 0x1, P6 ;  /* 0x00000022110d7211 */ /* 0x000fe200030f0eff */
[----:B------:R0:W-:Y:S01]  /*66a0*/  @P5 STG.E.U8 desc[UR12][R2.64], R19 ;  /* 0x0000001302005986 */ /* 0x0001e2000c10110c */
[----:B------:R-:W-:Y:S02]  /*66b0*/  PRMT R15, R27, 0x7771, RZ ;  /* 0x000077711b0f7816 */ /* 0x000fe400000000ff */
[----:B------:R-:W-:Y:S01]  /*66c0*/  PRMT R17, R29, 0x7771, RZ ;  /* 0x000077711d117816 */ /* 0x000fe200000000ff */
[----:B------:R0:W-:Y:S01]  /*66d0*/  @P4 STG.E.U8 desc[UR12][R4.64], R23 ;  /* 0x0000001704004986 */ /* 0x0001e2000c10110c */
[----:B------:R-:W-:-:S03]  /*66e0*/  PRMT R21, R22, 0x7771, RZ ;  /* 0x0000777116157816 */ /* 0x000fc600000000ff */
[----:B------:R0:W-:Y:S04]  /*66f0*/  @P3 STG.E.U8 desc[UR12][R6.64], R15 ;  /* 0x0000000f06003986 */ /* 0x0001e8000c10110c */
[----:B------:R0:W-:Y:S04]  /*6700*/  @P2 STG.E.U8 desc[UR12][R8.64], R17 ;  /* 0x0000001108002986 */ /* 0x0001e8000c10110c */
[----:B------:R0:W-:Y:S01]  /*6710*/  @P1 STG.E.U8 desc[UR12][R10.64], R21 ;  /* 0x000000150a001986 */ /* 0x0001e2000c10110c */
[----:B------:R-:W-:Y:S05]  /*6720*/  @!P0 EXIT ;  /* 0x000000000000894d */ /* 0x000fea0003800000 */
[----:B0-----:R-:W-:-:S05]  /*6730*/  PRMT R3, R24, 0x7771, RZ ;  /* 0x0000777118037816 */ /* 0x001fca00000000ff */
[----:B------:R-:W-:Y:S01]  /*6740*/  STG.E.U8 desc[UR12][R12.64], R3 ;  /* 0x000000030c007986 */ /* 0x000fe2000c10110c */
[----:B------:R-:W-:Y:S05]  /*6750*/  EXIT ;  /* 0x000000000000794d */ /* 0x000fea0003800000 */
.L_x_2:
[----:B------:R-:W-:-:S00]  /*6760*/  BRA `(.L_x_2) ;  /* 0xfffffffc00fc7947 */ /* 0x000fc0000383ffff */
[----:B------:R-:W-:-:S00]  /*6770*/  NOP ;  /* 0x0000000000007918 */ /* 0x000fc00000000000 */
        /* <DEDUP_REMOVED lines=8> */
.L_x_3:


//--------------------- .nv.shared.matmul_kernel  --------------------------
	.section	.nv.shared.matmul_kernel,"aw",@nobits
	.sectionflags	@""
	.align	16
	.zero		1024


//--------------------- .nv.shared.reserved.0     --------------------------
	.section	.nv.shared.reserved.0,"aw",@nobits
	.weak		__nv_reservedSMEM_offset_0_alias
	.size		__nv_reservedSMEM_offset_0_alias, 0, 64
	.other		__nv_reservedSMEM_offset_0_alias,@"STO_CUDA_RESERVED_SHARED STV_DEFAULT"
__nv_reservedSMEM_offset_0_alias:
	.zero		0
	.zero		64


//--------------------- .nv.constant0.matmul_kernel --------------------------
	.section	.nv.constant0.matmul_kernel,"a",@progbits
	.sectionflags	@""
	.align	4
.nv.constant0.matmul_kernel:
	.zero		976


//--------------------- SYMBOLS --------------------------

	.type		.nv.reservedSmem.offset0,@object
	.size		.nv.reservedSmem.offset0,0x4
	.type		.nv.reservedSmem.cap,@object
	.size		.nv.reservedSmem.cap,0x4
